//
// Generated by NVIDIA NVVM Compiler
//
// Compiler Build ID: CL-36424714
// Cuda compilation tools, release 13.0, V13.0.88
// Based on NVVM 20.0.0
//

.version 9.0
.target sm_100
.address_size 64

	// .globl	_Z4scanIiEvPT_S1_S1_
.extern .shared .align 16 .b8 s_data[];

.visible .entry _Z4scanIiEvPT_S1_S1_(
	.param .u64 .ptr .align 1 _Z4scanIiEvPT_S1_S1__param_0,
	.param .u64 .ptr .align 1 _Z4scanIiEvPT_S1_S1__param_1,
	.param .u64 .ptr .align 1 _Z4scanIiEvPT_S1_S1__param_2
)
{
	.reg .pred 	%p<6>;
	.reg .b32 	%r<55>;
	.reg .b64 	%rd<17>;

	ld.param.u64 	%rd3, [_Z4scanIiEvPT_S1_S1__param_0];
	ld.param.u64 	%rd1, [_Z4scanIiEvPT_S1_S1__param_1];
	ld.param.u64 	%rd2, [_Z4scanIiEvPT_S1_S1__param_2];
	cvta.to.global.u64 	%rd4, %rd3;
	mov.u32 	%r1, %tid.x;
	mov.u32 	%r51, %ntid.x;
	shl.b32 	%r3, %r51, 1;
	mov.u32 	%r4, %ctaid.x;
	mad.lo.s32 	%r5, %r3, %r4, %r1;
	mul.wide.u32 	%rd5, %r5, 4;
	add.s64 	%rd6, %rd4, %rd5;
	ld.global.u32 	%r20, [%rd6];
	shl.b32 	%r21, %r1, 2;
	mov.u32 	%r22, s_data;
	add.s32 	%r6, %r22, %r21;
	st.shared.u32 	[%r6], %r20;
	add.s32 	%r7, %r5, %r51;
	mul.wide.u32 	%rd7, %r7, 4;
	add.s64 	%rd8, %rd4, %rd7;
	ld.global.u32 	%r23, [%rd8];
	shl.b32 	%r24, %r51, 2;
	add.s32 	%r8, %r6, %r24;
	st.shared.u32 	[%r8], %r23;
	bar.sync 	0;
	shl.b32 	%r25, %r1, 1;
	or.b32  	%r9, %r25, 1;
	mov.b32 	%r54, 1;
$L__BB0_1:
	setp.ge.u32 	%p1, %r1, %r51;
	@%p1 bra 	$L__BB0_3;
	mul.lo.s32 	%r26, %r54, %r9;
	shl.b32 	%r27, %r26, 2;
	add.s32 	%r29, %r22, %r27;
	ld.shared.u32 	%r30, [%r29+-4];
	shl.b32 	%r31, %r54, 2;
	add.s32 	%r32, %r29, %r31;
	ld.shared.u32 	%r33, [%r32+-4];
	add.s32 	%r34, %r33, %r30;
	st.shared.u32 	[%r32+-4], %r34;
$L__BB0_3:
	shl.b32 	%r54, %r54, 1;
	bar.sync 	0;
	shr.u32 	%r13, %r51, 1;
	setp.gt.u32 	%p2, %r51, 1;
	mov.u32 	%r51, %r13;
	@%p2 bra 	$L__BB0_1;
	shl.b32 	%r35, %r3, 2;
	add.s32 	%r14, %r22, %r35;
	ld.shared.u32 	%r37, [%r14+-4];
	cvta.to.global.u64 	%rd9, %rd2;
	mul.wide.u32 	%rd10, %r4, 4;
	add.s64 	%rd11, %rd9, %rd10;
	st.global.u32 	[%rd11], %r37;
	setp.ne.s32 	%p3, %r1, 0;
	@%p3 bra 	$L__BB0_6;
	mov.b32 	%r38, 0;
	st.shared.u32 	[%r14+-4], %r38;
$L__BB0_6:
	mov.b32 	%r53, 1;
$L__BB0_7:
	shr.u32 	%r54, %r54, 1;
	setp.ge.u32 	%p4, %r1, %r53;
	@%p4 bra 	$L__BB0_9;
	mul.lo.s32 	%r40, %r54, %r9;
	shl.b32 	%r41, %r40, 2;
	add.s32 	%r43, %r22, %r41;
	ld.shared.u32 	%r44, [%r43+-4];
	shl.b32 	%r45, %r54, 2;
	add.s32 	%r46, %r43, %r45;
	ld.shared.u32 	%r47, [%r46+-4];
	st.shared.u32 	[%r43+-4], %r47;
	add.s32 	%r48, %r47, %r44;
	st.shared.u32 	[%r46+-4], %r48;
$L__BB0_9:
	bar.sync 	0;
	shl.b32 	%r53, %r53, 1;
	setp.lt.u32 	%p5, %r53, %r3;
	@%p5 bra 	$L__BB0_7;
	cvta.to.global.u64 	%rd12, %rd1;
	ld.shared.u32 	%r49, [%r6];
	add.s64 	%rd14, %rd12, %rd5;
	st.global.u32 	[%rd14], %r49;
	ld.shared.u32 	%r50, [%r8];
	add.s64 	%rd16, %rd12, %rd7;
	st.global.u32 	[%rd16], %r50;
	ret;

}
	// .globl	_Z3addIiEvPT_S1_S1_
.visible .entry _Z3addIiEvPT_S1_S1_(
	.param .u64 .ptr .align 1 _Z3addIiEvPT_S1_S1__param_0,
	.param .u64 .ptr .align 1 _Z3addIiEvPT_S1_S1__param_1,
	.param .u64 .ptr .align 1 _Z3addIiEvPT_S1_S1__param_2
)
{
	.reg .b32 	%r<9>;
	.reg .b64 	%rd<12>;

	ld.param.u64 	%rd1, [_Z3addIiEvPT_S1_S1__param_0];
	ld.param.u64 	%rd2, [_Z3addIiEvPT_S1_S1__param_1];
	ld.param.u64 	%rd3, [_Z3addIiEvPT_S1_S1__param_2];
	cvta.to.global.u64 	%rd4, %rd2;
	cvta.to.global.u64 	%rd5, %rd3;
	cvta.to.global.u64 	%rd6, %rd1;
	mov.u32 	%r1, %ntid.x;
	mov.u32 	%r2, %ctaid.x;
	add.s32 	%r3, %r2, 2;
	mov.u32 	%r4, %tid.x;
	mad.lo.s32 	%r5, %r3, %r1, %r4;
	mul.wide.s32 	%rd7, %r5, 4;
	add.s64 	%rd8, %rd6, %rd7;
	ld.global.u32 	%r6, [%rd8];
	mul.wide.u32 	%rd9, %r2, 4;
	add.s64 	%rd10, %rd5, %rd9;
	ld.global.u32 	%r7, [%rd10];
	add.s32 	%r8, %r7, %r6;
	add.s64 	%rd11, %rd4, %rd7;
	st.global.u32 	[%rd11], %r8;
	ret;

}
	// .globl	_Z8scan_sqrIiEvPT_S1_S1_
.visible .entry _Z8scan_sqrIiEvPT_S1_S1_(
	.param .u64 .ptr .align 1 _Z8scan_sqrIiEvPT_S1_S1__param_0,
	.param .u64 .ptr .align 1 _Z8scan_sqrIiEvPT_S1_S1__param_1,
	.param .u64 .ptr .align 1 _Z8scan_sqrIiEvPT_S1_S1__param_2
)
{
	.reg .pred 	%p<6>;
	.reg .b32 	%r<57>;
	.reg .b64 	%rd<17>;

	ld.param.u64 	%rd3, [_Z8scan_sqrIiEvPT_S1_S1__param_0];
	ld.param.u64 	%rd1, [_Z8scan_sqrIiEvPT_S1_S1__param_1];
	ld.param.u64 	%rd2, [_Z8scan_sqrIiEvPT_S1_S1__param_2];
	cvta.to.global.u64 	%rd4, %rd3;
	mov.u32 	%r1, %tid.x;
	mov.u32 	%r53, %ntid.x;
	shl.b32 	%r3, %r53, 1;
	mov.u32 	%r4, %ctaid.x;
	mad.lo.s32 	%r5, %r3, %r4, %r1;
	mul.wide.u32 	%rd5, %r5, 4;
	add.s64 	%rd6, %rd4, %rd5;
	ld.global.u32 	%r20, [%rd6];
	mul.lo.s32 	%r21, %r20, %r20;
	shl.b32 	%r22, %r1, 2;
	mov.u32 	%r23, s_data;
	add.s32 	%r6, %r23, %r22;
	st.shared.u32 	[%r6], %r21;
	add.s32 	%r7, %r5, %r53;
	mul.wide.u32 	%rd7, %r7, 4;
	add.s64 	%rd8, %rd4, %rd7;
	ld.global.u32 	%r24, [%rd8];
	mul.lo.s32 	%r25, %r24, %r24;
	shl.b32 	%r26, %r53, 2;
	add.s32 	%r8, %r6, %r26;
	st.shared.u32 	[%r8], %r25;
	bar.sync 	0;
	shl.b32 	%r27, %r1, 1;
	or.b32  	%r9, %r27, 1;
	mov.b32 	%r56, 1;
$L__BB2_1:
	setp.ge.u32 	%p1, %r1, %r53;
	@%p1 bra 	$L__BB2_3;
	mul.lo.s32 	%r28, %r56, %r9;
	shl.b32 	%r29, %r28, 2;
	add.s32 	%r31, %r23, %r29;
	ld.shared.u32 	%r32, [%r31+-4];
	shl.b32 	%r33, %r56, 2;
	add.s32 	%r34, %r31, %r33;
	ld.shared.u32 	%r35, [%r34+-4];
	add.s32 	%r36, %r35, %r32;
	st.shared.u32 	[%r34+-4], %r36;
$L__BB2_3:
	shl.b32 	%r56, %r56, 1;
	bar.sync 	0;
	shr.u32 	%r13, %r53, 1;
	setp.gt.u32 	%p2, %r53, 1;
	mov.u32 	%r53, %r13;
	@%p2 bra 	$L__BB2_1;
	shl.b32 	%r37, %r3, 2;
	add.s32 	%r14, %r23, %r37;
	ld.shared.u32 	%r39, [%r14+-4];
	cvta.to.global.u64 	%rd9, %rd2;
	mul.wide.u32 	%rd10, %r4, 4;
	add.s64 	%rd11, %rd9, %rd10;
	st.global.u32 	[%rd11], %r39;
	setp.ne.s32 	%p3, %r1, 0;
	@%p3 bra 	$L__BB2_6;
	mov.b32 	%r40, 0;
	st.shared.u32 	[%r14+-4], %r40;
$L__BB2_6:
	mov.b32 	%r55, 1;
$L__BB2_7:
	shr.u32 	%r56, %r56, 1;
	setp.ge.u32 	%p4, %r1, %r55;
	@%p4 bra 	$L__BB2_9;
	mul.lo.s32 	%r42, %r56, %r9;
	shl.b32 	%r43, %r42, 2;
	add.s32 	%r45, %r23, %r43;
	ld.shared.u32 	%r46, [%r45+-4];
	shl.b32 	%r47, %r56, 2;
	add.s32 	%r48, %r45, %r47;
	ld.shared.u32 	%r49, [%r48+-4];
	st.shared.u32 	[%r45+-4], %r49;
	add.s32 	%r50, %r49, %r46;
	st.shared.u32 	[%r48+-4], %r50;
$L__BB2_9:
	bar.sync 	0;
	shl.b32 	%r55, %r55, 1;
	setp.lt.u32 	%p5, %r55, %r3;
	@%p5 bra 	$L__BB2_7;
	cvta.to.global.u64 	%rd12, %rd1;
	ld.shared.u32 	%r51, [%r6];
	add.s64 	%rd14, %rd12, %rd5;
	st.global.u32 	[%rd14], %r51;
	ld.shared.u32 	%r52, [%r8];
	add.s64 	%rd16, %rd12, %rd7;
	st.global.u32 	[%rd16], %r52;
	ret;

}
	// .globl	_Z8mean_stdIiEvPT_S1_PfS2_ii
.visible .entry _Z8mean_stdIiEvPT_S1_PfS2_ii(
	.param .u64 .ptr .align 1 _Z8mean_stdIiEvPT_S1_PfS2_ii_param_0,
	.param .u64 .ptr .align 1 _Z8mean_stdIiEvPT_S1_PfS2_ii_param_1,
	.param .u64 .ptr .align 1 _Z8mean_stdIiEvPT_S1_PfS2_ii_param_2,
	.param .u64 .ptr .align 1 _Z8mean_stdIiEvPT_S1_PfS2_ii_param_3,
	.param .u32 _Z8mean_stdIiEvPT_S1_PfS2_ii_param_4,
	.param .u32 _Z8mean_stdIiEvPT_S1_PfS2_ii_param_5
)
{
	.reg .pred 	%p<2>;
	.reg .b32 	%r<15>;
	.reg .b32 	%f<9>;
	.reg .b64 	%rd<17>;

	ld.param.u64 	%rd1, [_Z8mean_stdIiEvPT_S1_PfS2_ii_param_0];
	ld.param.u64 	%rd2, [_Z8mean_stdIiEvPT_S1_PfS2_ii_param_1];
	ld.param.u64 	%rd3, [_Z8mean_stdIiEvPT_S1_PfS2_ii_param_2];
	ld.param.u64 	%rd4, [_Z8mean_stdIiEvPT_S1_PfS2_ii_param_3];
	ld.param.u32 	%r2, [_Z8mean_stdIiEvPT_S1_PfS2_ii_param_4];
	ld.param.u32 	%r3, [_Z8mean_stdIiEvPT_S1_PfS2_ii_param_5];
	mov.u32 	%r4, %ntid.x;
	mov.u32 	%r5, %ctaid.x;
	mov.u32 	%r6, %tid.x;
	mad.lo.s32 	%r1, %r4, %r5, %r6;
	sub.s32 	%r7, %r3, %r2;
	setp.ge.s32 	%p1, %r1, %r7;
	@%p1 bra 	$L__BB3_2;
	cvta.to.global.u64 	%rd5, %rd1;
	cvta.to.global.u64 	%rd6, %rd2;
	cvta.to.global.u64 	%rd7, %rd3;
	cvta.to.global.u64 	%rd8, %rd4;
	add.s32 	%r8, %r2, %r1;
	mul.wide.s32 	%rd9, %r8, 4;
	add.s64 	%rd10, %rd5, %rd9;
	ld.global.u32 	%r9, [%rd10];
	mul.wide.s32 	%rd11, %r1, 4;
	add.s64 	%rd12, %rd5, %rd11;
	ld.global.u32 	%r10, [%rd12];
	sub.s32 	%r11, %r9, %r10;
	cvt.rn.f32.s32 	%f1, %r11;
	cvt.rn.f32.s32 	%f2, %r2;
	div.rn.f32 	%f3, %f1, %f2;
	add.s64 	%rd13, %rd6, %rd9;
	ld.global.u32 	%r12, [%rd13];
	add.s64 	%rd14, %rd6, %rd11;
	ld.global.u32 	%r13, [%rd14];
	sub.s32 	%r14, %r12, %r13;
	cvt.rn.f32.s32 	%f4, %r14;
	div.rn.f32 	%f5, %f4, %f2;
	mul.f32 	%f6, %f3, %f3;
	sub.f32 	%f7, %f5, %f6;
	sqrt.rn.f32 	%f8, %f7;
	add.s64 	%rd15, %rd7, %rd11;
	st.global.f32 	[%rd15], %f3;
	add.s64 	%rd16, %rd8, %rd11;
	st.global.f32 	[%rd16], %f8;
$L__BB3_2:
	ret;

}


// ===== COMPILED SASS (sm_100) =====

	.target	sm_100

	.elftype	@"ET_EXEC"


//--------------------- .note.nv.tkinfo           --------------------------
	.section	.note.nv.tkinfo,"",@"SHT_NOTE"
	.sectionflags	@"SHF_NOTE_NV_TKINFO"
	.tkinfo
        /*0018*/ 	.word	0x00000002
        /*0030*/ 	.string	""
        /*0030*/ 	.string	"ptxas"
        /*0030*/ 	.string	"Cuda compilation tools, release 13.0, V13.0.88"
        /*0030*/ 	.string	"Build cuda_13.0.r13.0/compiler.36424714_0"
        /*0030*/ 	.string	"-arch sm_100 -m 64 "



//--------------------- .note.nv.cuinfo           --------------------------
	.section	.note.nv.cuinfo,"",@"SHT_NOTE"
	.sectionflags	@"SHF_NOTE_NV_CUINFO"
        /*0018*/ 	.short	0x0002
        /*001a*/ 	.short	0x0064
        /*001c*/ 	.short	0x0082
	.zero		2


//--------------------- .nv.info                  --------------------------
	.section	.nv.info,"",@"SHT_CUDA_INFO"
	.align	4


	//----- nvinfo : EIATTR_REGCOUNT
	.align		4
        /*0000*/ 	.byte	0x04, 0x2f
        /*0002*/ 	.short	(.L_1 - .L_0)
	.align		4
.L_0:
        /*0004*/ 	.word	index@(_Z4scanIiEvPT_S1_S1_)
        /*0008*/ 	.word	0x00000013


	//----- nvinfo : EIATTR_FRAME_SIZE
	.align		4
.L_1:
        /*000c*/ 	.byte	0x04, 0x11
        /*000e*/ 	.short	(.L_3 - .L_2)
	.align		4
.L_2:
        /*0010*/ 	.word	index@(_Z4scanIiEvPT_S1_S1_)
        /*0014*/ 	.word	0x00000000


	//----- nvinfo : EIATTR_REGCOUNT
	.align		4
.L_3:
        /*0018*/ 	.byte	0x04, 0x2f
        /*001a*/ 	.short	(.L_5 - .L_4)
	.align		4
.L_4:
        /*001c*/ 	.word	index@(_Z3addIiEvPT_S1_S1_)
        /*0020*/ 	.word	0x0000000c


	//----- nvinfo : EIATTR_FRAME_SIZE
	.align		4
.L_5:
        /*0024*/ 	.byte	0x04, 0x11
        /*0026*/ 	.short	(.L_7 - .L_6)
	.align		4
.L_6:
        /*0028*/ 	.word	index@(_Z3addIiEvPT_S1_S1_)
        /*002c*/ 	.word	0x00000000


	//----- nvinfo : EIATTR_REGCOUNT
	.align		4
.L_7:
        /*0030*/ 	.byte	0x04, 0x2f
        /*0032*/ 	.short	(.L_9 - .L_8)
	.align		4
.L_8:
        /*0034*/ 	.word	index@(_Z8scan_sqrIiEvPT_S1_S1_)
        /*0038*/ 	.word	0x00000013


	//----- nvinfo : EIATTR_FRAME_SIZE
	.align		4
.L_9:
        /*003c*/ 	.byte	0x04, 0x11
        /*003e*/ 	.short	(.L_11 - .L_10)
	.align		4
.L_10:
        /*0040*/ 	.word	index@(_Z8scan_sqrIiEvPT_S1_S1_)
        /*0044*/ 	.word	0x00000000


	//----- nvinfo : EIATTR_REGCOUNT
	.align		4
.L_11:
        /*0048*/ 	.byte	0x04, 0x2f
        /*004a*/ 	.short	(.L_13 - .L_12)
	.align		4
.L_12:
        /*004c*/ 	.word	index@(_Z8mean_stdIiEvPT_S1_PfS2_ii)
        /*0050*/ 	.word	0x00000013


	//----- nvinfo : EIATTR_FRAME_SIZE
	.align		4
.L_13:
        /*0054*/ 	.byte	0x04, 0x11
        /*0056*/ 	.short	(.L_15 - .L_14)
	.align		4
.L_14:
        /*0058*/ 	.word	index@($__internal_1_$__cuda_sm3x_div_rn_noftz_f32_slowpath)
        /*005c*/ 	.word	0x00000000


	//----- nvinfo : EIATTR_FRAME_SIZE
	.align		4
.L_15:
        /*0060*/ 	.byte	0x04, 0x11
        /*0062*/ 	.short	(.L_17 - .L_16)
	.align		4
.L_16:
        /*0064*/ 	.word	index@($__internal_0_$__cuda_sm20_sqrt_rn_f32_slowpath)
        /*0068*/ 	.word	0x00000000


	//----- nvinfo : EIATTR_FRAME_SIZE
	.align		4
.L_17:
        /*006c*/ 	.byte	0x04, 0x11
        /*006e*/ 	.short	(.L_19 - .L_18)
	.align		4
.L_18:
        /*0070*/ 	.word	index@(_Z8mean_stdIiEvPT_S1_PfS2_ii)
        /*0074*/ 	.word	0x00000000


	//----- nvinfo : EIATTR_MIN_STACK_SIZE
	.align		4
.L_19:
        /*0078*/ 	.byte	0x04, 0x12
        /*007a*/ 	.short	(.L_21 - .L_20)
	.align		4
.L_20:
        /*007c*/ 	.word	index@(_Z8mean_stdIiEvPT_S1_PfS2_ii)
        /*0080*/ 	.word	0x00000000


	//----- nvinfo : EIATTR_MIN_STACK_SIZE
	.align		4
.L_21:
        /*0084*/ 	.byte	0x04, 0x12
        /*0086*/ 	.short	(.L_23 - .L_22)
	.align		4
.L_22:
        /*0088*/ 	.word	index@(_Z8scan_sqrIiEvPT_S1_S1_)
        /*008c*/ 	.word	0x00000000


	//----- nvinfo : EIATTR_MIN_STACK_SIZE
	.align		4
.L_23:
        /*0090*/ 	.byte	0x04, 0x12
        /*0092*/ 	.short	(.L_25 - .L_24)
	.align		4
.L_24:
        /*0094*/ 	.word	index@(_Z3addIiEvPT_S1_S1_)
        /*0098*/ 	.word	0x00000000


	//----- nvinfo : EIATTR_MIN_STACK_SIZE
	.align		4
.L_25:
        /*009c*/ 	.byte	0x04, 0x12
        /*009e*/ 	.short	(.L_27 - .L_26)
	.align		4
.L_26:
        /*00a0*/ 	.word	index@(_Z4scanIiEvPT_S1_S1_)
        /*00a4*/ 	.word	0x00000000
.L_27:


//--------------------- .nv.compat                --------------------------
	.section	.nv.compat,"",@"SHT_CUDA_COMPAT_INFO"
	.align	4
        /*0000*/ 	.byte	0x02, 0x09, 0x00, 0x00, 0x02, 0x02, 0x01, 0x00, 0x02, 0x05, 0x05, 0x00, 0x03, 0x07, 0x01, 0x01
        /*0010*/ 	.byte	0x02, 0x03, 0x00, 0x00, 0x02, 0x06, 0x01, 0x00, 0x04, 0x0b, 0x08, 0x00, 0x01, 0x00, 0x00, 0x00
        /*0020*/ 	.byte	0x00, 0x00, 0x00, 0x00


//--------------------- .nv.info._Z8mean_stdIiEvPT_S1_PfS2_ii --------------------------
	.section	.nv.info._Z8mean_stdIiEvPT_S1_PfS2_ii,"",@"SHT_CUDA_INFO"
	.sectionflags	@""
	.align	4


	//----- nvinfo : EIATTR_CUDA_API_VERSION
	.align		4
        /*0000*/ 	.byte	0x04, 0x37
        /*0002*/ 	.short	(.L_29 - .L_28)
.L_28:
        /*0004*/ 	.word	0x00000082


	//----- nvinfo : EIATTR_KPARAM_INFO
	.align		4
.L_29:
        /*0008*/ 	.byte	0x04, 0x17
        /*000a*/ 	.short	(.L_31 - .L_30)
.L_30:
        /*000c*/ 	.word	0x00000000
        /*0010*/ 	.short	0x0005
        /*0012*/ 	.short	0x0024
        /*0014*/ 	.byte	0x00, 0xf0, 0x11, 0x00


	//----- nvinfo : EIATTR_KPARAM_INFO
	.align		4
.L_31:
        /*0018*/ 	.byte	0x04, 0x17
        /*001a*/ 	.short	(.L_33 - .L_32)
.L_32:
        /*001c*/ 	.word	0x00000000
        /*0020*/ 	.short	0x0004
        /*0022*/ 	.short	0x0020
        /*0024*/ 	.byte	0x00, 0xf0, 0x11, 0x00


	//----- nvinfo : EIATTR_KPARAM_INFO
	.align		4
.L_33:
        /*0028*/ 	.byte	0x04, 0x17
        /*002a*/ 	.short	(.L_35 - .L_34)
.L_34:
        /*002c*/ 	.word	0x00000000
        /*0030*/ 	.short	0x0003
        /*0032*/ 	.short	0x0018
        /*0034*/ 	.byte	0x00, 0xf5, 0x21, 0x00


	//----- nvinfo : EIATTR_KPARAM_INFO
	.align		4
.L_35:
        /*0038*/ 	.byte	0x04, 0x17
        /*003a*/ 	.short	(.L_37 - .L_36)
.L_36:
        /*003c*/ 	.word	0x00000000
        /*0040*/ 	.short	0x0002
        /*0042*/ 	.short	0x0010
        /*0044*/ 	.byte	0x00, 0xf5, 0x21, 0x00


	//----- nvinfo : EIATTR_KPARAM_INFO
	.align		4
.L_37:
        /*0048*/ 	.byte	0x04, 0x17
        /*004a*/ 	.short	(.L_39 - .L_38)
.L_38:
        /*004c*/ 	.word	0x00000000
        /*0050*/ 	.short	0x0001
        /*0052*/ 	.short	0x0008
        /*0054*/ 	.byte	0x00, 0xf5, 0x21, 0x00


	//----- nvinfo : EIATTR_KPARAM_INFO
	.align		4
.L_39:
        /*0058*/ 	.byte	0x04, 0x17
        /*005a*/ 	.short	(.L_41 - .L_40)
.L_40:
        /*005c*/ 	.word	0x00000000
        /*0060*/ 	.short	0x0000
        /*0062*/ 	.short	0x0000
        /*0064*/ 	.byte	0x00, 0xf5, 0x21, 0x00


	//----- nvinfo : EIATTR_SPARSE_MMA_MASK
	.align		4
.L_41:
        /*0068*/ 	.byte	0x03, 0x50
        /*006a*/ 	.short	0x0000


	//----- nvinfo : EIATTR_MAXREG_COUNT
	.align		4
        /*006c*/ 	.byte	0x03, 0x1b
        /*006e*/ 	.short	0x00ff


	//----- nvinfo : EIATTR_MERCURY_ISA_VERSION
	.align		4
        /*0070*/ 	.byte	0x03, 0x5f
        /*0072*/ 	.short	0x0101


	//----- nvinfo : EIATTR_VRC_CTA_INIT_COUNT
	.align		4
        /*0074*/ 	.byte	0x02, 0x4a
	.zero		1
	.zero		1


	//----- nvinfo : EIATTR_EXIT_INSTR_OFFSETS
	.align		4
        /*0078*/ 	.byte	0x04, 0x1c
        /*007a*/ 	.short	(.L_43 - .L_42)


	//   ....[0]....
.L_42:
        /*007c*/ 	.word	0x00000080


	//   ....[1]....
        /*0080*/ 	.word	0x000004a0


	//----- nvinfo : EIATTR_CRS_STACK_SIZE
	.align		4
.L_43:
        /*0084*/ 	.byte	0x04, 0x1e
        /*0086*/ 	.short	(.L_45 - .L_44)
.L_44:
        /*0088*/ 	.word	0x00000000


	//----- nvinfo : EIATTR_CBANK_PARAM_SIZE
	.align		4
.L_45:
        /*008c*/ 	.byte	0x03, 0x19
        /*008e*/ 	.short	0x0028


	//----- nvinfo : EIATTR_PARAM_CBANK
	.align		4
        /*0090*/ 	.byte	0x04, 0x0a
        /*0092*/ 	.short	(.L_47 - .L_46)
	.align		4
.L_46:
        /*0094*/ 	.word	index@(.nv.constant0._Z8mean_stdIiEvPT_S1_PfS2_ii)
        /*0098*/ 	.short	0x0380
        /*009a*/ 	.short	0x0028


	//----- nvinfo : EIATTR_SW_WAR
	.align		4
.L_47:
        /*009c*/ 	.byte	0x04, 0x36
        /*009e*/ 	.short	(.L_49 - .L_48)
.L_48:
        /*00a0*/ 	.word	0x00000008
.L_49:


//--------------------- .nv.info._Z8scan_sqrIiEvPT_S1_S1_ --------------------------
	.section	.nv.info._Z8scan_sqrIiEvPT_S1_S1_,"",@"SHT_CUDA_INFO"
	.sectionflags	@""
	.align	4


	//----- nvinfo : EIATTR_CUDA_API_VERSION
	.align		4
        /*0000*/ 	.byte	0x04, 0x37
        /*0002*/ 	.short	(.L_51 - .L_50)
.L_50:
        /*0004*/ 	.word	0x00000082


	//----- nvinfo : EIATTR_KPARAM_INFO
	.align		4
.L_51:
        /*0008*/ 	.byte	0x04, 0x17
        /*000a*/ 	.short	(.L_53 - .L_52)
.L_52:
        /*000c*/ 	.word	0x00000000
        /*0010*/ 	.short	0x0002
        /*0012*/ 	.short	0x0010
        /*0014*/ 	.byte	0x00, 0xf5, 0x21, 0x00


	//----- nvinfo : EIATTR_KPARAM_INFO
	.align		4
.L_53:
        /*0018*/ 	.byte	0x04, 0x17
        /*001a*/ 	.short	(.L_55 - .L_54)
.L_54:
        /*001c*/ 	.word	0x00000000
        /*0020*/ 	.short	0x0001
        /*0022*/ 	.short	0x0008
        /*0024*/ 	.byte	0x00, 0xf5, 0x21, 0x00


	//----- nvinfo : EIATTR_KPARAM_INFO
	.align		4
.L_55:
        /*0028*/ 	.byte	0x04, 0x17
        /*002a*/ 	.short	(.L_57 - .L_56)
.L_56:
        /*002c*/ 	.word	0x00000000
        /*0030*/ 	.short	0x0000
        /*0032*/ 	.short	0x0000
        /*0034*/ 	.byte	0x00, 0xf5, 0x21, 0x00


	//----- nvinfo : EIATTR_SPARSE_MMA_MASK
	.align		4
.L_57:
        /*0038*/ 	.byte	0x03, 0x50
        /*003a*/ 	.short	0x0000


	//----- nvinfo : EIATTR_MAXREG_COUNT
	.align		4
        /*003c*/ 	.byte	0x03, 0x1b
        /*003e*/ 	.short	0x00ff


	//----- nvinfo : EIATTR_NUM_BARRIERS
	.align		4
        /*0040*/ 	.byte	0x02, 0x4c
        /*0042*/ 	.byte	0x01
	.zero		1


	//----- nvinfo : EIATTR_MERCURY_ISA_VERSION
	.align		4
        /*0044*/ 	.byte	0x03, 0x5f
        /*0046*/ 	.short	0x0101


	//----- nvinfo : EIATTR_VRC_CTA_INIT_COUNT
	.align		4
        /*0048*/ 	.byte	0x02, 0x4a
	.zero		1
	.zero		1


	//----- nvinfo : EIATTR_EXIT_INSTR_OFFSETS
	.align		4
        /*004c*/ 	.byte	0x04, 0x1c
        /*004e*/ 	.short	(.L_59 - .L_58)


	//   ....[0]....
.L_58:
        /*0050*/ 	.word	0x00000440


	//----- nvinfo : EIATTR_CBANK_PARAM_SIZE
	.align		4
.L_59:
        /*0054*/ 	.byte	0x03, 0x19
        /*0056*/ 	.short	0x0018


	//----- nvinfo : EIATTR_PARAM_CBANK
	.align		4
        /*0058*/ 	.byte	0x04, 0x0a
        /*005a*/ 	.short	(.L_61 - .L_60)
	.align		4
.L_60:
        /*005c*/ 	.word	index@(.nv.constant0._Z8scan_sqrIiEvPT_S1_S1_)
        /*0060*/ 	.short	0x0380
        /*0062*/ 	.short	0x0018


	//----- nvinfo : EIATTR_SW_WAR
	.align		4
.L_61:
        /*0064*/ 	.byte	0x04, 0x36
        /*0066*/ 	.short	(.L_63 - .L_62)
.L_62:
        /*0068*/ 	.word	0x00000008
.L_63:


//--------------------- .nv.info._Z3addIiEvPT_S1_S1_ --------------------------
	.section	.nv.info._Z3addIiEvPT_S1_S1_,"",@"SHT_CUDA_INFO"
	.sectionflags	@""
	.align	4


	//----- nvinfo : EIATTR_CUDA_API_VERSION
	.align		4
        /*0000*/ 	.byte	0x04, 0x37
        /*0002*/ 	.short	(.L_65 - .L_64)
.L_64:
        /*0004*/ 	.word	0x00000082


	//----- nvinfo : EIATTR_KPARAM_INFO
	.align		4
.L_65:
        /*0008*/ 	.byte	0x04, 0x17
        /*000a*/ 	.short	(.L_67 - .L_66)
.L_66:
        /*000c*/ 	.word	0x00000000
        /*0010*/ 	.short	0x0002
        /*0012*/ 	.short	0x0010
        /*0014*/ 	.byte	0x00, 0xf5, 0x21, 0x00


	//----- nvinfo : EIATTR_KPARAM_INFO
	.align		4
.L_67:
        /*0018*/ 	.byte	0x04, 0x17
        /*001a*/ 	.short	(.L_69 - .L_68)
.L_68:
        /*001c*/ 	.word	0x00000000
        /*0020*/ 	.short	0x0001
        /*0022*/ 	.short	0x0008
        /*0024*/ 	.byte	0x00, 0xf5, 0x21, 0x00


	//----- nvinfo : EIATTR_KPARAM_INFO
	.align		4
.L_69:
        /*0028*/ 	.byte	0x04, 0x17
        /*002a*/ 	.short	(.L_71 - .L_70)
.L_70:
        /*002c*/ 	.word	0x00000000
        /*0030*/ 	.short	0x0000
        /*0032*/ 	.short	0x0000
        /*0034*/ 	.byte	0x00, 0xf5, 0x21, 0x00


	//----- nvinfo : EIATTR_SPARSE_MMA_MASK
	.align		4
.L_71:
        /*0038*/ 	.byte	0x03, 0x50
        /*003a*/ 	.short	0x0000


	//----- nvinfo : EIATTR_MAXREG_COUNT
	.align		4
        /*003c*/ 	.byte	0x03, 0x1b
        /*003e*/ 	.short	0x00ff


	//----- nvinfo : EIATTR_MERCURY_ISA_VERSION
	.align		4
        /*0040*/ 	.byte	0x03, 0x5f
        /*0042*/ 	.short	0x0101


	//----- nvinfo : EIATTR_VRC_CTA_INIT_COUNT
	.align		4
        /*0044*/ 	.byte	0x02, 0x4a
	.zero		1
	.zero		1


	//----- nvinfo : EIATTR_EXIT_INSTR_OFFSETS
	.align		4
        /*0048*/ 	.byte	0x04, 0x1c
        /*004a*/ 	.short	(.L_73 - .L_72)


	//   ....[0]....
.L_72:
        /*004c*/ 	.word	0x00000110


	//----- nvinfo : EIATTR_CBANK_PARAM_SIZE
	.align		4
.L_73:
        /*0050*/ 	.byte	0x03, 0x19
        /*0052*/ 	.short	0x0018


	//----- nvinfo : EIATTR_PARAM_CBANK
	.align		4
        /*0054*/ 	.byte	0x04, 0x0a
        /*0056*/ 	.short	(.L_75 - .L_74)
	.align		4
.L_74:
        /*0058*/ 	.word	index@(.nv.constant0._Z3addIiEvPT_S1_S1_)
        /*005c*/ 	.short	0x0380
        /*005e*/ 	.short	0x0018


	//----- nvinfo : EIATTR_SW_WAR
	.align		4
.L_75:
        /*0060*/ 	.byte	0x04, 0x36
        /*0062*/ 	.short	(.L_77 - .L_76)
.L_76:
        /*0064*/ 	.word	0x00000008
.L_77:


//--------------------- .nv.info._Z4scanIiEvPT_S1_S1_ --------------------------
	.section	.nv.info._Z4scanIiEvPT_S1_S1_,"",@"SHT_CUDA_INFO"
	.sectionflags	@""
	.align	4


	//----- nvinfo : EIATTR_CUDA_API_VERSION
	.align		4
        /*0000*/ 	.byte	0x04, 0x37
        /*0002*/ 	.short	(.L_79 - .L_78)
.L_78:
        /*0004*/ 	.word	0x00000082


	//----- nvinfo : EIATTR_KPARAM_INFO
	.align		4
.L_79:
        /*0008*/ 	.byte	0x04, 0x17
        /*000a*/ 	.short	(.L_81 - .L_80)
.L_80:
        /*000c*/ 	.word	0x00000000
        /*0010*/ 	.short	0x0002
        /*0012*/ 	.short	0x0010
        /*0014*/ 	.byte	0x00, 0xf5, 0x21, 0x00


	//----- nvinfo : EIATTR_KPARAM_INFO
	.align		4
.L_81:
        /*0018*/ 	.byte	0x04, 0x17
        /*001a*/ 	.short	(.L_83 - .L_82)
.L_82:
        /*001c*/ 	.word	0x00000000
        /*0020*/ 	.short	0x0001
        /*0022*/ 	.short	0x0008
        /*0024*/ 	.byte	0x00, 0xf5, 0x21, 0x00


	//----- nvinfo : EIATTR_KPARAM_INFO
	.align		4
.L_83:
        /*0028*/ 	.byte	0x04, 0x17
        /*002a*/ 	.short	(.L_85 - .L_84)
.L_84:
        /*002c*/ 	.word	0x00000000
        /*0030*/ 	.short	0x0000
        /*0032*/ 	.short	0x0000
        /*0034*/ 	.byte	0x00, 0xf5, 0x21, 0x00


	//----- nvinfo : EIATTR_SPARSE_MMA_MASK
	.align		4
.L_85:
        /*0038*/ 	.byte	0x03, 0x50
        /*003a*/ 	.short	0x0000


	//----- nvinfo : EIATTR_MAXREG_COUNT
	.align		4
        /*003c*/ 	.byte	0x03, 0x1b
        /*003e*/ 	.short	0x00ff


	//----- nvinfo : EIATTR_NUM_BARRIERS
	.align		4
        /*0040*/ 	.byte	0x02, 0x4c
        /*0042*/ 	.byte	0x01
	.zero		1


	//----- nvinfo : EIATTR_MERCURY_ISA_VERSION
	.align		4
        /*0044*/ 	.byte	0x03, 0x5f
        /*0046*/ 	.short	0x0101


	//----- nvinfo : EIATTR_VRC_CTA_INIT_COUNT
	.align		4
        /*0048*/ 	.byte	0x02, 0x4a
	.zero		1
	.zero		1


	//----- nvinfo : EIATTR_EXIT_INSTR_OFFSETS
	.align		4
        /*004c*/ 	.byte	0x04, 0x1c
        /*004e*/ 	.short	(.L_87 - .L_86)


	//   ....[0]....
.L_86:
        /*0050*/ 	.word	0x00000420


	//----- nvinfo : EIATTR_CBANK_PARAM_SIZE
	.align		4
.L_87:
        /*0054*/ 	.byte	0x03, 0x19
        /*0056*/ 	.short	0x0018


	//----- nvinfo : EIATTR_PARAM_CBANK
	.align		4
        /*0058*/ 	.byte	0x04, 0x0a
        /*005a*/ 	.short	(.L_89 - .L_88)
	.align		4
.L_88:
        /*005c*/ 	.word	index@(.nv.constant0._Z4scanIiEvPT_S1_S1_)
        /*0060*/ 	.short	0x0380
        /*0062*/ 	.short	0x0018


	//----- nvinfo : EIATTR_SW_WAR
	.align		4
.L_89:
        /*0064*/ 	.byte	0x04, 0x36
        /*0066*/ 	.short	(.L_91 - .L_90)
.L_90:
        /*0068*/ 	.word	0x00000008
.L_91:


//--------------------- .nv.callgraph             --------------------------
	.section	.nv.callgraph,"",@"SHT_CUDA_CALLGRAPH"
	.align	4
	.sectionentsize	8
	.align		4
        /*0000*/ 	.word	0x00000000
	.align		4
        /*0004*/ 	.word	0xffffffff
	.align		4
        /*0008*/ 	.word	0x00000000
	.align		4
        /*000c*/ 	.word	0xfffffffe
	.align		4
        /*0010*/ 	.word	0x00000000
	.align		4
        /*0014*/ 	.word	0xfffffffd
	.align		4
        /*0018*/ 	.word	0x00000000
	.align		4
        /*001c*/ 	.word	0xfffffffc


//--------------------- .text._Z8mean_stdIiEvPT_S1_PfS2_ii --------------------------
	.section	.text._Z8mean_stdIiEvPT_S1_PfS2_ii,"ax",@progbits
	.align	128
        .global         _Z8mean_stdIiEvPT_S1_PfS2_ii
        .type           _Z8mean_stdIiEvPT_S1_PfS2_ii,@function
        .size           _Z8mean_stdIiEvPT_S1_PfS2_ii,(.L_x_28 - _Z8mean_stdIiEvPT_S1_PfS2_ii)
        .other          _Z8mean_stdIiEvPT_S1_PfS2_ii,@"STO_CUDA_ENTRY STV_DEFAULT"
_Z8mean_stdIiEvPT_S1_PfS2_ii:
.text._Z8mean_stdIiEvPT_S1_PfS2_ii:
[----:B------:R-:W-:Y:S01]  /*0000*/  LDC R1, c[0x0][0x37c] ;  /* 0x0000df00ff017b82 */ /* 0x000fe20000000800 */
[----:B------:R-:W0:Y:S01]  /*0010*/  S2R R2, SR_CTAID.X ;  /* 0x0000000000027919 */ /* 0x000e220000002500 */
[----:B------:R-:W1:Y:S01]  /*0020*/  LDCU.64 UR6, c[0x0][0x3a0] ;  /* 0x00007400ff0677ac */ /* 0x000e620008000a00 */
[----:B------:R-:W0:Y:S01]  /*0030*/  S2R R3, SR_TID.X ;  /* 0x0000000000037919 */ /* 0x000e220000002100 */
[----:B------:R-:W0:Y:S01]  /*0040*/  LDCU UR5, c[0x0][0x360] ;  /* 0x00006c00ff0577ac */ /* 0x000e220008000800 */
[----:B-1----:R-:W-:Y:S01]  /*0050*/  UIADD3 UR4, UPT, UPT, UR7, -UR6, URZ ;  /* 0x8000000607047290 */ /* 0x002fe2000fffe0ff */
[----:B0-----:R-:W-:-:S05]  /*0060*/  IMAD R2, R2, UR5, R3 ;  /* 0x0000000502027c24 */ /* 0x001fca000f8e0203 */
[----:B------:R-:W-:-:S13]  /*0070*/  ISETP.GE.AND P0, PT, R2, UR4, PT ;  /* 0x0000000402007c0c */ /* 0x000fda000bf06270 */
[----:B------:R-:W-:Y:S05]  /*0080*/  @P0 EXIT ;  /* 0x000000000000094d */ /* 0x000fea0003800000 */
[----:B------:R-:W0:Y:S01]  /*0090*/  LDC.64 R8, c[0x0][0x380] ;  /* 0x0000e000ff087b82 */ /* 0x000e220000000a00 */
[----:B------:R-:W1:Y:S01]  /*00a0*/  LDCU.64 UR4, c[0x0][0x358] ;  /* 0x00006b00ff0477ac */ /* 0x000e620008000a00 */
[----:B------:R-:W-:-:S04]  /*00b0*/  VIADD R5, R2, UR6 ;  /* 0x0000000602057c36 */ /* 0x000fc80008000000 */
[----:B0-----:R-:W-:-:S04]  /*00c0*/  IMAD.WIDE R6, R5, 0x4, R8 ;  /* 0x0000000405067825 */ /* 0x001fc800078e0208 */
[----:B------:R-:W-:Y:S02]  /*00d0*/  IMAD.WIDE R8, R2, 0x4, R8 ;  /* 0x0000000402087825 */ /* 0x000fe400078e0208 */
[----:B-1----:R-:W2:Y:S04]  /*00e0*/  LDG.E R6, desc[UR4][R6.64] ;  /* 0x0000000406067981 */ /* 0x002ea8000c1e1900 */
[----:B------:R-:W2:Y:S01]  /*00f0*/  LDG.E R9, desc[UR4][R8.64] ;  /* 0x0000000408097981 */ /* 0x000ea2000c1e1900 */
[----:B------:R-:W-:Y:S01]  /*0100*/  I2FP.F32.S32 R3, UR6 ;  /* 0x0000000600037c45 */ /* 0x000fe20008201400 */
[----:B------:R-:W-:Y:S03]  /*0110*/  BSSY.RECONVERGENT B0, `(.L_x_0) ;  /* 0x000000e000007945 */ /* 0x000fe60003800200 */
[----:B------:R-:W0:Y:S02]  /*0120*/  MUFU.RCP R4, R3 ;  /* 0x0000000300047308 */ /* 0x000e240000001000 */
[----:B0-----:R-:W-:-:S04]  /*0130*/  FFMA R11, -R3, R4, 1 ;  /* 0x3f800000030b7423 */ /* 0x001fc80000000104 */
[----:B------:R-:W-:Y:S01]  /*0140*/  FFMA R11, R4, R11, R4 ;  /* 0x0000000b040b7223 */ /* 0x000fe20000000004 */
[----:B--2---:R-:W-:-:S05]  /*0150*/  IMAD.IADD R0, R6, 0x1, -R9 ;  /* 0x0000000106007824 */ /* 0x004fca00078e0a09 */
[----:B------:R-:W-:-:S04]  /*0160*/  I2FP.F32.S32 R0, R0 ;  /* 0x0000000000007245 */ /* 0x000fc80000201400 */
[----:B------:R-:W0:Y:S01]  /*0170*/  FCHK P0, R0, R3 ;  /* 0x0000000300007302 */ /* 0x000e220000000000 */
[----:B------:R-:W-:-:S04]  /*0180*/  FFMA R4, R0, R11, RZ ;  /* 0x0000000b00047223 */ /* 0x000fc800000000ff */
[----:B------:R-:W-:-:S04]  /*0190*/  FFMA R10, -R3, R4, R0 ;  /* 0x00000004030a7223 */ /* 0x000fc80000000100 */
[----:B------:R-:W-:Y:S01]  /*01a0*/  FFMA R4, R11, R10, R4 ;  /* 0x0000000a0b047223 */ /* 0x000fe20000000004 */
[----:B0-----:R-:W-:Y:S06]  /*01b0*/  @!P0 BRA `(.L_x_1) ;  /* 0x00000000000c8947 */ /* 0x001fec0003800000 */
[----:B------:R-:W-:-:S07]  /*01c0*/  MOV R6, 0x1e0 ;  /* 0x000001e000067802 */ /* 0x000fce0000000f00 */
[----:B------:R-:W-:Y:S05]  /*01d0*/  CALL.REL.NOINC `($__internal_1_$__cuda_sm3x_div_rn_noftz_f32_slowpath) ;  /* 0x00000004000c7944 */ /* 0x000fea0003c00000 */
[----:B------:R-:W-:-:S07]  /*01e0*/  IMAD.MOV.U32 R4, RZ, RZ, R0 ;  /* 0x000000ffff047224 */ /* 0x000fce00078e0000 */
.L_x_1:
[----:B------:R-:W-:Y:S05]  /*01f0*/  BSYNC.RECONVERGENT B0 ;  /* 0x0000000000007941 */ /* 0x000fea0003800200 */
.L_x_0:
[----:B------:R-:W0:Y:S02]  /*0200*/  LDC.64 R8, c[0x0][0x388] ;  /* 0x0000e200ff087b82 */ /* 0x000e240000000a00 */
[----:B0-----:R-:W-:-:S04]  /*0210*/  IMAD.WIDE R6, R5, 0x4, R8 ;  /* 0x0000000405067825 */ /* 0x001fc800078e0208 */
[----:B------:R-:W-:Y:S02]  /*0220*/  IMAD.WIDE R8, R2, 0x4, R8 ;  /* 0x0000000402087825 */ /* 0x000fe400078e0208 */
[----:B------:R-:W2:Y:S04]  /*0230*/  LDG.E R6, desc[UR4][R6.64] ;  /* 0x0000000406067981 */ /* 0x000ea8000c1e1900 */
[----:B------:R-:W2:Y:S01]  /*0240*/  LDG.E R9, desc[UR4][R8.64] ;  /* 0x0000000408097981 */ /* 0x000ea2000c1e1900 */
[----:B------:R-:W0:Y:S01]  /*0250*/  MUFU.RCP R12, R3 ;  /* 0x00000003000c7308 */ /* 0x000e220000001000 */
[----:B------:R-:W-:Y:S01]  /*0260*/  BSSY.RECONVERGENT B0, `(.L_x_2) ;  /* 0x000000e000007945 */ /* 0x000fe20003800200 */
[----:B0-----:R-:W-:Y:S01]  /*0270*/  FFMA R5, -R3, R12, 1 ;  /* 0x3f80000003057423 */ /* 0x001fe2000000010c */
[----:B--2---:R-:W-:-:S04]  /*0280*/  IADD3 R0, PT, PT, R6, -R9, RZ ;  /* 0x8000000906007210 */ /* 0x004fc80007ffe0ff */
[----:B------:R-:W-:Y:S01]  /*0290*/  I2FP.F32.S32 R10, R0 ;  /* 0x00000000000a7245 */ /* 0x000fe20000201400 */
[----:B------:R-:W-:-:S03]  /*02a0*/  FFMA R0, R12, R5, R12 ;  /* 0x000000050c007223 */ /* 0x000fc6000000000c */
[----:B------:R-:W0:Y:S01]  /*02b0*/  FCHK P0, R10, R3 ;  /* 0x000000030a007302 */ /* 0x000e220000000000 */
[----:B------:R-:W-:-:S04]  /*02c0*/  FFMA R5, R0, R10, RZ ;  /* 0x0000000a00057223 */ /* 0x000fc800000000ff */
[----:B------:R-:W-:-:S04]  /*02d0*/  FFMA R12, -R3, R5, R10 ;  /* 0x00000005030c7223 */ /* 0x000fc8000000010a */
[----:B------:R-:W-:Y:S01]  /*02e0*/  FFMA R5, R0, R12, R5 ;  /* 0x0000000c00057223 */ /* 0x000fe20000000005 */
[----:B0-----:R-:W-:Y:S06]  /*02f0*/  @!P0 BRA `(.L_x_3) ;  /* 0x0000000000108947 */ /* 0x001fec0003800000 */
[----:B------:R-:W-:Y:S01]  /*0300*/  IMAD.MOV.U32 R0, RZ, RZ, R10 ;  /* 0x000000ffff007224 */ /* 0x000fe200078e000a */
[----:B------:R-:W-:-:S07]  /*0310*/  MOV R6, 0x330 ;  /* 0x0000033000067802 */ /* 0x000fce0000000f00 */
[----:B------:R-:W-:Y:S05]  /*0320*/  CALL.REL.NOINC `($__internal_1_$__cuda_sm3x_div_rn_noftz_f32_slowpath) ;  /* 0x0000000000b87944 */ /* 0x000fea0003c00000 */
[----:B------:R-:W-:-:S07]  /*0330*/  IMAD.MOV.U32 R5, RZ, RZ, R0 ;  /* 0x000000ffff057224 */ /* 0x000fce00078e0000 */
.L_x_3:
[----:B------:R-:W-:Y:S05]  /*0340*/  BSYNC.RECONVERGENT B0 ;  /* 0x0000000000007941 */ /* 0x000fea0003800200 */
.L_x_2:
[----:B------:R-:W-:Y:S01]  /*0350*/  FFMA R0, -R4, R4, R5 ;  /* 0x0000000404007223 */ /* 0x000fe20000000105 */
[----:B------:R-:W-:Y:S03]  /*0360*/  BSSY.RECONVERGENT B0, `(.L_x_4) ;  /* 0x000000d000007945 */ /* 0x000fe60003800200 */
[----:B------:R-:W-:Y:S01]  /*0370*/  VIADD R5, R0, 0xf3000000 ;  /* 0xf300000000057836 */ /* 0x000fe20000000000 */
[----:B------:R0:W1:Y:S04]  /*0380*/  MUFU.RSQ R3, R0 ;  /* 0x0000000000037308 */ /* 0x0000680000001400 */
[----:B------:R-:W-:-:S13]  /*0390*/  ISETP.GT.U32.AND P0, PT, R5, 0x727fffff, PT ;  /* 0x727fffff0500780c */ /* 0x000fda0003f04070 */
[----:B01----:R-:W-:Y:S05]  /*03a0*/  @!P0 BRA `(.L_x_5) ;  /* 0x0000000000108947 */ /* 0x003fea0003800000 */
[----:B------:R-:W-:-:S07]  /*03b0*/  MOV R9, 0x3d0 ;  /* 0x000003d000097802 */ /* 0x000fce0000000f00 */
[----:B------:R-:W-:Y:S05]  /*03c0*/  CALL.REL.NOINC `($__internal_0_$__cuda_sm20_sqrt_rn_f32_slowpath) ;  /* 0x0000000000387944 */ /* 0x000fea0003c00000 */
[----:B------:R-:W-:Y:S01]  /*03d0*/  MOV R5, R3 ;  /* 0x0000000300057202 */ /* 0x000fe20000000f00 */
[----:B------:R-:W-:Y:S06]  /*03e0*/  BRA `(.L_x_6) ;  /* 0x0000000000107947 */ /* 0x000fec0003800000 */
.L_x_5:
[----:B------:R-:W-:Y:S01]  /*03f0*/  FMUL.FTZ R5, R0, R3 ;  /* 0x0000000300057220 */ /* 0x000fe20000410000 */
[----:B------:R-:W-:-:S03]  /*0400*/  FMUL.FTZ R3, R3, 0.5 ;  /* 0x3f00000003037820 */ /* 0x000fc60000410000 */
[----:B------:R-:W-:-:S04]  /*0410*/  FFMA R0, -R5, R5, R0 ;  /* 0x0000000505007223 */ /* 0x000fc80000000100 */
[----:B------:R-:W-:-:S07]  /*0420*/  FFMA R5, R0, R3, R5 ;  /* 0x0000000300057223 */ /* 0x000fce0000000005 */
.L_x_6:
[----:B------:R-:W-:Y:S05]  /*0430*/  BSYNC.RECONVERGENT B0 ;  /* 0x0000000000007941 */ /* 0x000fea0003800200 */
.L_x_4:
[----:B------:R-:W0:Y:S08]  /*0440*/  LDC.64 R6, c[0x0][0x390] ;  /* 0x0000e400ff067b82 */ /* 0x000e300000000a00 */
[----:B------:R-:W1:Y:S01]  /*0450*/  LDC.64 R8, c[0x0][0x398] ;  /* 0x0000e600ff087b82 */ /* 0x000e620000000a00 */
[----:B0-----:R-:W-:-:S05]  /*0460*/  IMAD.WIDE R6, R2, 0x4, R6 ;  /* 0x0000000402067825 */ /* 0x001fca00078e0206 */
[----:B------:R-:W-:Y:S01]  /*0470*/  STG.E desc[UR4][R6.64], R4 ;  /* 0x0000000406007986 */ /* 0x000fe2000c101904 */
[----:B-1----:R-:W-:-:S05]  /*0480*/  IMAD.WIDE R2, R2, 0x4, R8 ;  /* 0x0000000402027825 */ /* 0x002fca00078e0208 */
[----:B------:R-:W-:Y:S01]  /*0490*/  STG.E desc[UR4][R2.64], R5 ;  /* 0x0000000502007986 */ /* 0x000fe2000c101904 */
[----:B------:R-:W-:Y:S05]  /*04a0*/  EXIT ;  /* 0x000000000000794d */ /* 0x000fea0003800000 */
        .weak           $__internal_0_$__cuda_sm20_sqrt_rn_f32_slowpath
        .type           $__internal_0_$__cuda_sm20_sqrt_rn_f32_slowpath,@function
        .size           $__internal_0_$__cuda_sm20_sqrt_rn_f32_slowpath,($__internal_1_$__cuda_sm3x_div_rn_noftz_f32_slowpath - $__internal_0_$__cuda_sm20_sqrt_rn_f32_slowpath)
$__internal_0_$__cuda_sm20_sqrt_rn_f32_slowpath:
[----:B------:R-:W-:-:S13]  /*04b0*/  LOP3.LUT P0, RZ, R0, 0x7fffffff, RZ, 0xc0, !PT ;  /* 0x7fffffff00ff7812 */ /* 0x000fda000780c0ff */
[----:B------:R-:W-:Y:S01]  /*04c0*/  @!P0 IMAD.MOV.U32 R3, RZ, RZ, R0 ;  /* 0x000000ffff038224 */ /* 0x000fe200078e0000 */
[----:B------:R-:W-:Y:S06]  /*04d0*/  @!P0 BRA `(.L_x_7) ;  /* 0x0000000000408947 */ /* 0x000fec0003800000 */
[----:B------:R-:W-:-:S13]  /*04e0*/  FSETP.GEU.FTZ.AND P0, PT, R0, RZ, PT ;  /* 0x000000ff0000720b */ /* 0x000fda0003f1e000 */
[----:B------:R-:W-:Y:S01]  /*04f0*/  @!P0 IMAD.MOV.U32 R3, RZ, RZ, 0x7fffffff ;  /* 0x7fffffffff038424 */ /* 0x000fe200078e00ff */
[----:B------:R-:W-:Y:S06]  /*0500*/  @!P0 BRA `(.L_x_7) ;  /* 0x0000000000348947 */ /* 0x000fec0003800000 */
[----:B------:R-:W-:-:S13]  /*0510*/  FSETP.GTU.FTZ.AND P0, PT, |R0|, +INF , PT ;  /* 0x7f8000000000780b */ /* 0x000fda0003f1c200 */
[----:B------:R-:W-:Y:S01]  /*0520*/  @P0 FADD.FTZ R3, R0, 1 ;  /* 0x3f80000000030421 */ /* 0x000fe20000010000 */
[----:B------:R-:W-:Y:S06]  /*0530*/  @P0 BRA `(.L_x_7) ;  /* 0x0000000000280947 */ /* 0x000fec0003800000 */
[----:B------:R-:W-:-:S13]  /*0540*/  FSETP.NEU.FTZ.AND P0, PT, |R0|, +INF , PT ;  /* 0x7f8000000000780b */ /* 0x000fda0003f1d200 */
[----:B------:R-:W-:-:S04]  /*0550*/  @P0 FFMA R5, R0, 1.84467440737095516160e+19, RZ ;  /* 0x5f80000000050823 */ /* 0x000fc800000000ff */
[----:B------:R-:W0:Y:S02]  /*0560*/  @P0 MUFU.RSQ R6, R5 ;  /* 0x0000000500060308 */ /* 0x000e240000001400 */
[----:B0-----:R-:W-:Y:S01]  /*0570*/  @P0 FMUL.FTZ R8, R5, R6 ;  /* 0x0000000605080220 */ /* 0x001fe20000410000 */
[----:B------:R-:W-:-:S03]  /*0580*/  @P0 FMUL.FTZ R6, R6, 0.5 ;  /* 0x3f00000006060820 */ /* 0x000fc60000410000 */
[----:B------:R-:W-:-:S04]  /*0590*/  @P0 FADD.FTZ R3, -R8, -RZ ;  /* 0x800000ff08030221 */ /* 0x000fc80000010100 */
[----:B------:R-:W-:Y:S01]  /*05a0*/  @P0 FFMA R7, R8, R3, R5 ;  /* 0x0000000308070223 */ /* 0x000fe20000000005 */
[----:B------:R-:W-:-:S03]  /*05b0*/  @!P0 MOV R3, R0 ;  /* 0x0000000000038202 */ /* 0x000fc60000000f00 */
[----:B------:R-:W-:-:S04]  /*05c0*/  @P0 FFMA R6, R7, R6, R8 ;  /* 0x0000000607060223 */ /* 0x000fc80000000008 */
[----:B------:R-:W-:-:S07]  /*05d0*/  @P0 FMUL.FTZ R3, R6, 2.3283064365386962891e-10 ;  /* 0x2f80000006030820 */ /* 0x000fce0000410000 */
.L_x_7:
[----:B------:R-:W-:Y:S02]  /*05e0*/  IMAD.MOV.U32 R6, RZ, RZ, R9 ;  /* 0x000000ffff067224 */ /* 0x000fe400078e0009 */
[----:B------:R-:W-:-:S04]  /*05f0*/  IMAD.MOV.U32 R7, RZ, RZ, 0x0 ;  /* 0x00000000ff077424 */ /* 0x000fc800078e00ff */
[----:B------:R-:W-:Y:S05]  /*0600*/  RET.REL.NODEC R6 `(_Z8mean_stdIiEvPT_S1_PfS2_ii) ;  /* 0xfffffff8067c7950 */ /* 0x000fea0003c3ffff */
        .weak           $__internal_1_$__cuda_sm3x_div_rn_noftz_f32_slowpath
        .type           $__internal_1_$__cuda_sm3x_div_rn_noftz_f32_slowpath,@function
        .size           $__internal_1_$__cuda_sm3x_div_rn_noftz_f32_slowpath,(.L_x_28 - $__internal_1_$__cuda_sm3x_div_rn_noftz_f32_slowpath)
$__internal_1_$__cuda_sm3x_div_rn_noftz_f32_slowpath:
[--C-:B------:R-:W-:Y:S01]  /*0610*/  SHF.R.U32.HI R8, RZ, 0x17, R3.reuse ;  /* 0x00000017ff087819 */ /* 0x100fe20000011603 */
[----:B------:R-:W-:Y:S01]  /*0620*/  BSSY.RECONVERGENT B1, `(.L_x_8) ;  /* 0x0000063000017945 */ /* 0x000fe20003800200 */
[----:B------:R-:W-:Y:S02]  /*0630*/  SHF.R.U32.HI R7, RZ, 0x17, R0 ;  /* 0x00000017ff077819 */ /* 0x000fe40000011600 */
[----:B------:R-:W-:Y:S02]  /*0640*/  LOP3.LUT R14, R8, 0xff, RZ, 0xc0, !PT ;  /* 0x000000ff080e7812 */ /* 0x000fe400078ec0ff */
[----:B------:R-:W-:Y:S01]  /*0650*/  LOP3.LUT R12, R7, 0xff, RZ, 0xc0, !PT ;  /* 0x000000ff070c7812 */ /* 0x000fe200078ec0ff */
[----:B------:R-:W-:Y:S01]  /*0660*/  IMAD.MOV.U32 R7, RZ, RZ, R3 ;  /* 0x000000ffff077224 */ /* 0x000fe200078e0003 */
[----:B------:R-:W-:-:S03]  /*0670*/  IADD3 R10, PT, PT, R14, -0x1, RZ ;  /* 0xffffffff0e0a7810 */ /* 0x000fc60007ffe0ff */
[----:B------:R-:W-:Y:S01]  /*0680*/  VIADD R9, R12, 0xffffffff ;  /* 0xffffffff0c097836 */ /* 0x000fe20000000000 */
[----:B------:R-:W-:-:S04]  /*0690*/  ISETP.GT.U32.AND P0, PT, R10, 0xfd, PT ;  /* 0x000000fd0a00780c */ /* 0x000fc80003f04070 */
[----:B------:R-:W-:-:S13]  /*06a0*/  ISETP.GT.U32.OR P0, PT, R9, 0xfd, P0 ;  /* 0x000000fd0900780c */ /* 0x000fda0000704470 */
[----:B------:R-:W-:Y:S01]  /*06b0*/  @!P0 MOV R8, RZ ;  /* 0x000000ff00088202 */ /* 0x000fe20000000f00 */
[----:B------:R-:W-:Y:S06]  /*06c0*/  @!P0 BRA `(.L_x_9) ;  /* 0x00000000005c8947 */ /* 0x000fec0003800000 */
[----:B------:R-:W-:Y:S02]  /*06d0*/  FSETP.GTU.FTZ.AND P0, PT, |R0|, +INF , PT ;  /* 0x7f8000000000780b */ /* 0x000fe40003f1c200 */
[----:B------:R-:W-:-:S04]  /*06e0*/  FSETP.GTU.FTZ.AND P1, PT, |R3|, +INF , PT ;  /* 0x7f8000000300780b */ /* 0x000fc80003f3c200 */
[----:B------:R-:W-:-:S13]  /*06f0*/  PLOP3.LUT P0, PT, P0, P1, PT, 0xf8, 0x8f ;  /* 0x00000000008f781c */ /* 0x000fda0000703f70 */
[----:B------:R-:W-:Y:S05]  /*0700*/  @P0 BRA `(.L_x_10) ;  /* 0x00000004004c0947 */ /* 0x000fea0003800000 */
[----:B------:R-:W-:-:S13]  /*0710*/  LOP3.LUT P0, RZ, R7, 0x7fffffff, R0, 0xc8, !PT ;  /* 0x7fffffff07ff7812 */ /* 0x000fda000780c800 */
[----:B------:R-:W-:Y:S05]  /*0720*/  @!P0 BRA `(.L_x_11) ;  /* 0x00000004003c8947 */ /* 0x000fea0003800000 */
[C---:B------:R-:W-:Y:S02]  /*0730*/  FSETP.NEU.FTZ.AND P2, PT, |R0|.reuse, +INF , PT ;  /* 0x7f8000000000780b */ /* 0x040fe40003f5d200 */
[----:B------:R-:W-:Y:S02]  /*0740*/  FSETP.NEU.FTZ.AND P1, PT, |R3|, +INF , PT ;  /* 0x7f8000000300780b */ /* 0x000fe40003f3d200 */
[----:B------:R-:W-:-:S11]  /*0750*/  FSETP.NEU.FTZ.AND P0, PT, |R0|, +INF , PT ;  /* 0x7f8000000000780b */ /* 0x000fd60003f1d200 */
[----:B------:R-:W-:Y:S05]  /*0760*/  @!P1 BRA !P2, `(.L_x_11) ;  /* 0x00000004002c9947 */ /* 0x000fea0005000000 */
[----:B------:R-:W-:-:S04]  /*0770*/  LOP3.LUT P2, RZ, R0, 0x7fffffff, RZ, 0xc0, !PT ;  /* 0x7fffffff00ff7812 */ /* 0x000fc8000784c0ff */
[----:B------:R-:W-:-:S13]  /*0780*/  PLOP3.LUT P1, PT, P1, P2, PT, 0x2f, 0xf2 ;  /* 0x0000000000f2781c */ /* 0x000fda0000f24577 */
[----:B------:R-:W-:Y:S05]  /*0790*/  @P1 BRA `(.L_x_12) ;  /* 0x0000000400181947 */ /* 0x000fea0003800000 */
[----:B------:R-:W-:-:S04]  /*07a0*/  LOP3.LUT P1, RZ, R7, 0x7fffffff, RZ, 0xc0, !PT ;  /* 0x7fffffff07ff7812 */ /* 0x000fc8000782c0ff */
[----:B------:R-:W-:-:S13]  /*07b0*/  PLOP3.LUT P0, PT, P0, P1, PT, 0x2f, 0xf2 ;  /* 0x0000000000f2781c */ /* 0x000fda0000702577 */
[----:B------:R-:W-:Y:S05]  /*07c0*/  @P0 BRA `(.L_x_13) ;  /* 0x0000000400000947 */ /* 0x000fea0003800000 */
[----:B------:R-:W-:Y:S02]  /*07d0*/  ISETP.GE.AND P0, PT, R9, RZ, PT ;  /* 0x000000ff0900720c */ /* 0x000fe40003f06270 */
[----:B------:R-:W-:-:S11]  /*07e0*/  ISETP.GE.AND P1, PT, R10, RZ, PT ;  /* 0x000000ff0a00720c */ /* 0x000fd60003f26270 */
[----:B------:R-:W-:Y:S02]  /*07f0*/  @P0 IMAD.MOV.U32 R8, RZ, RZ, RZ ;  /* 0x000000ffff080224 */ /* 0x000fe400078e00ff */
[----:B------:R-:W-:Y:S01]  /*0800*/  @!P0 FFMA R0, R0, 1.84467440737095516160e+19, RZ ;  /* 0x5f80000000008823 */ /* 0x000fe200000000ff */
[----:B------:R-:W-:Y:S02]  /*0810*/  @!P0 IMAD.MOV.U32 R8, RZ, RZ, -0x40 ;  /* 0xffffffc0ff088424 */ /* 0x000fe400078e00ff */
[----:B------:R-:W-:-:S03]  /*0820*/  @!P1 FFMA R7, R3, 1.84467440737095516160e+19, RZ ;  /* 0x5f80000003079823 */ /* 0x000fc600000000ff */
[----:B------:R-:W-:-:S07]  /*0830*/  @!P1 IADD3 R8, PT, PT, R8, 0x40, RZ ;  /* 0x0000004008089810 */ /* 0x000fce0007ffe0ff */
.L_x_9:
[----:B------:R-:W-:Y:S01]  /*0840*/  LEA R10, R14, 0xc0800000, 0x17 ;  /* 0xc08000000e0a7811 */ /* 0x000fe200078eb8ff */
[----:B------:R-:W-:Y:S04]  /*0850*/  BSSY.RECONVERGENT B2, `(.L_x_14) ;  /* 0x0000036000027945 */ /* 0x000fe80003800200 */
[----:B------:R-:W-:Y:S02]  /*0860*/  IMAD.IADD R10, R7, 0x1, -R10 ;  /* 0x00000001070a7824 */ /* 0x000fe400078e0a0a */
[----:B------:R-:W-:Y:S02]  /*0870*/  VIADD R7, R12, 0xffffff81 ;  /* 0xffffff810c077836 */ /* 0x000fe40000000000 */
[----:B------:R-:W0:Y:S01]  /*0880*/  MUFU.RCP R9, R10 ;  /* 0x0000000a00097308 */ /* 0x000e220000001000 */
[----:B------:R-:W-:Y:S01]  /*0890*/  FADD.FTZ R11, -R10, -RZ ;  /* 0x800000ff0a0b7221 */ /* 0x000fe20000010100 */
[----:B------:R-:W-:-:S03]  /*08a0*/  IMAD R0, R7, -0x800000, R0 ;  /* 0xff80000007007824 */ /* 0x000fc600078e0200 */
[----:B0-----:R-:W-:-:S04]  /*08b0*/  FFMA R12, R9, R11, 1 ;  /* 0x3f800000090c7423 */ /* 0x001fc8000000000b */
[----:B------:R-:W-:-:S04]  /*08c0*/  FFMA R16, R9, R12, R9 ;  /* 0x0000000c09107223 */ /* 0x000fc80000000009 */
[----:B------:R-:W-:-:S04]  /*08d0*/  FFMA R9, R0, R16, RZ ;  /* 0x0000001000097223 */ /* 0x000fc800000000ff */
[----:B------:R-:W-:-:S04]  /*08e0*/  FFMA R12, R11, R9, R0 ;  /* 0x000000090b0c7223 */ /* 0x000fc80000000000 */
[----:B------:R-:W-:Y:S01]  /*08f0*/  FFMA R13, R16, R12, R9 ;  /* 0x0000000c100d7223 */ /* 0x000fe20000000009 */
[----:B------:R-:W-:-:S03]  /*0900*/  IADD3 R9, PT, PT, R7, 0x7f, -R14 ;  /* 0x0000007f07097810 */ /* 0x000fc60007ffe80e */
[----:B------:R-:W-:Y:S01]  /*0910*/  FFMA R12, R11, R13, R0 ;  /* 0x0000000d0b0c7223 */ /* 0x000fe20000000000 */
[----:B------:R-:W-:-:S03]  /*0920*/  IADD3 R9, PT, PT, R9, R8, RZ ;  /* 0x0000000809097210 */ /* 0x000fc60007ffe0ff */
[----:B------:R-:W-:-:S05]  /*0930*/  FFMA R0, R16, R12, R13 ;  /* 0x0000000c10007223 */ /* 0x000fca000000000d */
[----:B------:R-:W-:-:S04]  /*0940*/  SHF.R.U32.HI R7, RZ, 0x17, R0 ;  /* 0x00000017ff077819 */ /* 0x000fc80000011600 */
[----:B------:R-:W-:-:S05]  /*0950*/  LOP3.LUT R7, R7, 0xff, RZ, 0xc0, !PT ;  /* 0x000000ff07077812 */ /* 0x000fca00078ec0ff */
[----:B------:R-:W-:-:S04]  /*0960*/  IMAD.IADD R11, R7, 0x1, R9 ;  /* 0x00000001070b7824 */ /* 0x000fc800078e0209 */
[----:B------:R-:W-:-:S05]  /*0970*/  VIADD R7, R11, 0xffffffff ;  /* 0xffffffff0b077836 */ /* 0x000fca0000000000 */
[----:B------:R-:W-:-:S13]  /*0980*/  ISETP.GE.U32.AND P0, PT, R7, 0xfe, PT ;  /* 0x000000fe0700780c */ /* 0x000fda0003f06070 */
[----:B------:R-:W-:Y:S05]  /*0990*/  @!P0 BRA `(.L_x_15) ;  /* 0x0000000000808947 */ /* 0x000fea0003800000 */
[----:B------:R-:W-:-:S13]  /*09a0*/  ISETP.GT.AND P0, PT, R11, 0xfe, PT ;  /* 0x000000fe0b00780c */ /* 0x000fda0003f04270 */
[----:B------:R-:W-:Y:S05]  /*09b0*/  @P0 BRA `(.L_x_16) ;  /* 0x00000000006c0947 */ /* 0x000fea0003800000 */
[----:B------:R-:W-:-:S13]  /*09c0*/  ISETP.GE.AND P0, PT, R11, 0x1, PT ;  /* 0x000000010b00780c */ /* 0x000fda0003f06270 */
[----:B------:R-:W-:Y:S05]  /*09d0*/  @P0 BRA `(.L_x_17) ;  /* 0x0000000000740947 */ /* 0x000fea0003800000 */
[----:B------:R-:W-:Y:S02]  /*09e0*/  ISETP.GE.AND P0, PT, R11, -0x18, PT ;  /* 0xffffffe80b00780c */ /* 0x000fe40003f06270 */
[----:B------:R-:W-:-:S11]  /*09f0*/  LOP3.LUT R0, R0, 0x80000000, RZ, 0xc0, !PT ;  /* 0x8000000000007812 */ /* 0x000fd600078ec0ff */
[----:B------:R-:W-:Y:S05]  /*0a00*/  @!P0 BRA `(.L_x_17) ;  /* 0x0000000000688947 */ /* 0x000fea0003800000 */
[CCC-:B------:R-:W-:Y:S01]  /*0a10*/  FFMA.RZ R7, R16.reuse, R12.reuse, R13.reuse ;  /* 0x0000000c10077223 */ /* 0x1c0fe2000000c00d */
[C---:B------:R-:W-:Y:S01]  /*0a20*/  IADD3 R10, PT, PT, R11.reuse, 0x20, RZ ;  /* 0x000000200b0a7810 */ /* 0x040fe20007ffe0ff */
[CCC-:B------:R-:W-:Y:S01]  /*0a30*/  FFMA.RM R8, R16.reuse, R12.reuse, R13.reuse ;  /* 0x0000000c10087223 */ /* 0x1c0fe2000000400d */
[----:B------:R-:W-:Y:S02]  /*0a40*/  ISETP.NE.AND P2, PT, R11, RZ, PT ;  /* 0x000000ff0b00720c */ /* 0x000fe40003f45270 */
[----:B------:R-:W-:Y:S01]  /*0a50*/  LOP3.LUT R9, R7, 0x7fffff, RZ, 0xc0, !PT ;  /* 0x007fffff07097812 */ /* 0x000fe200078ec0ff */
[----:B------:R-:W-:Y:S01]  /*0a60*/  FFMA.RP R7, R16, R12, R13 ;  /* 0x0000000c10077223 */ /* 0x000fe2000000800d */
[----:B------:R-:W-:Y:S01]  /*0a70*/  ISETP.NE.AND P1, PT, R11, RZ, PT ;  /* 0x000000ff0b00720c */ /* 0x000fe20003f25270 */
[----:B------:R-:W-:Y:S01]  /*0a80*/  IMAD.MOV R11, RZ, RZ, -R11 ;  /* 0x000000ffff0b7224 */ /* 0x000fe200078e0a0b */
[----:B------:R-:W-:Y:S02]  /*0a90*/  LOP3.LUT R9, R9, 0x800000, RZ, 0xfc, !PT ;  /* 0x0080000009097812 */ /* 0x000fe400078efcff */
[----:B------:R-:W-:-:S02]  /*0aa0*/  FSETP.NEU.FTZ.AND P0, PT, R7, R8, PT ;  /* 0x000000080700720b */ /* 0x000fc40003f1d000 */
[----:B------:R-:W-:Y:S02]  /*0ab0*/  SHF.L.U32 R10, R9, R10, RZ ;  /* 0x0000000a090a7219 */ /* 0x000fe400000006ff */
[----:B------:R-:W-:Y:S02]  /*0ac0*/  SEL R8, R11, RZ, P2 ;  /* 0x000000ff0b087207 */ /* 0x000fe40001000000 */
[----:B------:R-:W-:Y:S02]  /*0ad0*/  ISETP.NE.AND P1, PT, R10, RZ, P1 ;  /* 0x000000ff0a00720c */ /* 0x000fe40000f25270 */
[----:B------:R-:W-:Y:S02]  /*0ae0*/  SHF.R.U32.HI R8, RZ, R8, R9 ;  /* 0x00000008ff087219 */ /* 0x000fe40000011609 */
[----:B------:R-:W-:Y:S02]  /*0af0*/  PLOP3.LUT P0, PT, P0, P1, PT, 0xf8, 0x8f ;  /* 0x00000000008f781c */ /* 0x000fe40000703f70 */
[----:B------:R-:W-:-:S02]  /*0b00*/  SHF.R.U32.HI R10, RZ, 0x1, R8 ;  /* 0x00000001ff0a7819 */ /* 0x000fc40000011608 */
[----:B------:R-:W-:-:S04]  /*0b10*/  SEL R7, RZ, 0x1, !P0 ;  /* 0x00000001ff077807 */ /* 0x000fc80004000000 */
[----:B------:R-:W-:-:S04]  /*0b20*/  LOP3.LUT R7, R7, 0x1, R10, 0xf8, !PT ;  /* 0x0000000107077812 */ /* 0x000fc800078ef80a */
[----:B------:R-:W-:-:S05]  /*0b30*/  LOP3.LUT R7, R7, R8, RZ, 0xc0, !PT ;  /* 0x0000000807077212 */ /* 0x000fca00078ec0ff */
[----:B------:R-:W-:-:S05]  /*0b40*/  IMAD.IADD R7, R10, 0x1, R7 ;  /* 0x000000010a077824 */ /* 0x000fca00078e0207 */
[----:B------:R-:W-:Y:S01]  /*0b50*/  LOP3.LUT R0, R7, R0, RZ, 0xfc, !PT ;  /* 0x0000000007007212 */ /* 0x000fe200078efcff */
[----:B------:R-:W-:Y:S06]  /*0b60*/  BRA `(.L_x_17) ;  /* 0x0000000000107947 */ /* 0x000fec0003800000 */
.L_x_16:
[----:B------:R-:W-:-:S04]  /*0b70*/  LOP3.LUT R0, R0, 0x80000000, RZ, 0xc0, !PT ;  /* 0x8000000000007812 */ /* 0x000fc800078ec0ff */
[----:B------:R-:W-:Y:S01]  /*0b80*/  LOP3.LUT R0, R0, 0x7f800000, RZ, 0xfc, !PT ;  /* 0x7f80000000007812 */ /* 0x000fe200078efcff */
[----:B------:R-:W-:Y:S06]  /*0b90*/  BRA `(.L_x_17) ;  /* 0x0000000000047947 */ /* 0x000fec0003800000 */
.L_x_15:
[----:B------:R-:W-:-:S07]  /*0ba0*/  LEA R0, R9, R0, 0x17 ;  /* 0x0000000009007211 */ /* 0x000fce00078eb8ff */
.L_x_17:
[----:B------:R-:W-:Y:S05]  /*0bb0*/  BSYNC.RECONVERGENT B2 ;  /* 0x0000000000027941 */ /* 0x000fea0003800200 */
.L_x_14:
[----:B------:R-:W-:Y:S05]  /*0bc0*/  BRA `(.L_x_18) ;  /* 0x0000000000207947 */ /* 0x000fea0003800000 */
.L_x_13:
[----:B------:R-:W-:-:S04]  /*0bd0*/  LOP3.LUT R0, R7, 0x80000000, R0, 0x48, !PT ;  /* 0x8000000007007812 */ /* 0x000fc800078e4800 */
[----:B------:R-:W-:Y:S01]  /*0be0*/  LOP3.LUT R0, R0, 0x7f800000, RZ, 0xfc, !PT ;  /* 0x7f80000000007812 */ /* 0x000fe200078efcff */
[----:B------:R-:W-:Y:S06]  /*0bf0*/  BRA `(.L_x_18) ;  /* 0x0000000000147947 */ /* 0x000fec0003800000 */
.L_x_12:
[----:B------:R-:W-:Y:S01]  /*0c00*/  LOP3.LUT R0, R7, 0x80000000, R0, 0x48, !PT ;  /* 0x8000000007007812 */ /* 0x000fe200078e4800 */
[----:B------:R-:W-:Y:S06]  /*0c10*/  BRA `(.L_x_18) ;  /* 0x00000000000c7947 */ /* 0x000fec0003800000 */
.L_x_11:
[----:B------:R-:W0:Y:S01]  /*0c20*/  MUFU.RSQ R0, -QNAN ;  /* 0xffc0000000007908 */ /* 0x000e220000001400 */
[----:B------:R-:W-:Y:S05]  /*0c30*/  BRA `(.L_x_18) ;  /* 0x0000000000047947 */ /* 0x000fea0003800000 */
.L_x_10:
[----:B------:R-:W-:-:S07]  /*0c40*/  FADD.FTZ R0, R0, R3 ;  /* 0x0000000300007221 */ /* 0x000fce0000010000 */
.L_x_18:
[----:B------:R-:W-:Y:S05]  /*0c50*/  BSYNC.RECONVERGENT B1 ;  /* 0x0000000000017941 */ /* 0x000fea0003800200 */
.L_x_8:
[----:B------:R-:W-:-:S04]  /*0c60*/  IMAD.MOV.U32 R7, RZ, RZ, 0x0 ;  /* 0x00000000ff077424 */ /* 0x000fc800078e00ff */
[----:B0-----:R-:W-:Y:S05]  /*0c70*/  RET.REL.NODEC R6 `(_Z8mean_stdIiEvPT_S1_PfS2_ii) ;  /* 0xfffffff006e07950 */ /* 0x001fea0003c3ffff */
.L_x_19:
[----:B------:R-:W-:-:S00]  /*0c80*/  BRA `(.L_x_19) ;  /* 0xfffffffc00fc7947 */ /* 0x000fc0000383ffff */
[----:B------:R-:W-:-:S00]  /*0c90*/  NOP ;  /* 0x0000000000007918 */ /* 0x000fc00000000000 */
        /* <DEDUP_REMOVED lines=14> */
.L_x_28:


//--------------------- .text._Z8scan_sqrIiEvPT_S1_S1_ --------------------------
	.section	.text._Z8scan_sqrIiEvPT_S1_S1_,"ax",@progbits
	.align	128
        .global         _Z8scan_sqrIiEvPT_S1_S1_
        .type           _Z8scan_sqrIiEvPT_S1_S1_,@function
        .size           _Z8scan_sqrIiEvPT_S1_S1_,(.L_x_30 - _Z8scan_sqrIiEvPT_S1_S1_)
        .other          _Z8scan_sqrIiEvPT_S1_S1_,@"STO_CUDA_ENTRY STV_DEFAULT"
_Z8scan_sqrIiEvPT_S1_S1_:
.text._Z8scan_sqrIiEvPT_S1_S1_:
[----:B------:R-:W-:Y:S01]  /*0000*/  LDC R1, c[0x0][0x37c] ;  /* 0x0000df00ff017b82 */ /* 0x000fe20000000800 */
[----:B------:R-:W0:Y:S07]  /*0010*/  S2R R3, SR_TID.X ;  /* 0x0000000000037919 */ /* 0x000e2e0000002100 */
[----:B------:R-:W1:Y:S01]  /*0020*/  LDC R7, c[0x0][0x360] ;  /* 0x0000d800ff077b82 */ /* 0x000e620000000800 */
[----:B------:R-:W2:Y:S01]  /*0030*/  LDCU.64 UR6, c[0x0][0x358] ;  /* 0x00006b00ff0677ac */ /* 0x000ea20008000a00 */
[----:B------:R-:W0:Y:S06]  /*0040*/  S2R R5, SR_CTAID.X ;  /* 0x0000000000057919 */ /* 0x000e2c0000002500 */
[----:B------:R-:W3:Y:S01]  /*0050*/  LDC.64 R12, c[0x0][0x380] ;  /* 0x0000e000ff0c7b82 */ /* 0x000ee20000000a00 */
[----:B-1----:R-:W-:-:S04]  /*0060*/  IMAD.SHL.U32 R4, R7, 0x2, RZ ;  /* 0x0000000207047824 */ /* 0x002fc800078e00ff */
[----:B0-----:R-:W-:-:S04]  /*0070*/  IMAD R2, R4, R5, R3 ;  /* 0x0000000504027224 */ /* 0x001fc800078e0203 */
[C---:B------:R-:W-:Y:S02]  /*0080*/  IMAD.IADD R0, R2.reuse, 0x1, R7 ;  /* 0x0000000102007824 */ /* 0x040fe400078e0207 */
[----:B---3--:R-:W-:-:S04]  /*0090*/  IMAD.WIDE.U32 R10, R2, 0x4, R12 ;  /* 0x00000004020a7825 */ /* 0x008fc800078e000c */
[----:B------:R-:W-:Y:S02]  /*00a0*/  IMAD.WIDE.U32 R12, R0, 0x4, R12 ;  /* 0x00000004000c7825 */ /* 0x000fe400078e000c */
[----:B--2---:R0:W2:Y:S04]  /*00b0*/  LDG.E R10, desc[UR6][R10.64] ;  /* 0x000000060a0a7981 */ /* 0x0040a8000c1e1900 */
[----:B------:R-:W3:Y:S01]  /*00c0*/  LDG.E R12, desc[UR6][R12.64] ;  /* 0x000000060c0c7981 */ /* 0x000ee2000c1e1900 */
[----:B------:R-:W-:Y:S01]  /*00d0*/  MOV R6, 0x400 ;  /* 0x0000040000067802 */ /* 0x000fe20000000f00 */
[----:B------:R-:W1:Y:S01]  /*00e0*/  S2R R9, SR_CgaCtaId ;  /* 0x0000000000097919 */ /* 0x000e620000008800 */
[----:B0-----:R-:W-:Y:S02]  /*00f0*/  LEA R11, R3, 0x1, 0x1 ;  /* 0x00000001030b7811 */ /* 0x001fe400078e08ff */
[----:B-1----:R-:W-:-:S04]  /*0100*/  LEA R6, R9, R6, 0x18 ;  /* 0x0000000609067211 */ /* 0x002fc800078ec0ff */
[----:B------:R-:W-:-:S05]  /*0110*/  LEA R8, R3, R6, 0x2 ;  /* 0x0000000603087211 */ /* 0x000fca00078e10ff */
[----:B------:R-:W-:Y:S02]  /*0120*/  IMAD R9, R7, 0x4, R8 ;  /* 0x0000000407097824 */ /* 0x000fe400078e0208 */
[----:B--2---:R-:W-:Y:S02]  /*0130*/  IMAD R15, R10, R10, RZ ;  /* 0x0000000a0a0f7224 */ /* 0x004fe400078e02ff */
[----:B------:R-:W-:Y:S02]  /*0140*/  HFMA2 R10, -RZ, RZ, 0, 5.9604644775390625e-08 ;  /* 0x00000001ff0a7431 */ /* 0x000fe400000001ff */
[----:B---3--:R-:W-:Y:S01]  /*0150*/  IMAD R14, R12, R12, RZ ;  /* 0x0000000c0c0e7224 */ /* 0x008fe200078e02ff */
[----:B------:R0:W-:Y:S01]  /*0160*/  STS [R8], R15 ;  /* 0x0000000f08007388 */ /* 0x0001e20000000800 */
[----:B------:R-:W-:-:S03]  /*0170*/  IMAD.MOV.U32 R12, RZ, RZ, R7 ;  /* 0x000000ffff0c7224 */ /* 0x000fc600078e0007 */
[----:B------:R0:W-:Y:S01]  /*0180*/  STS [R9], R14 ;  /* 0x0000000e09007388 */ /* 0x0001e20000000800 */
[----:B------:R-:W-:Y:S06]  /*0190*/  BAR.SYNC.DEFER_BLOCKING 0x0 ;  /* 0x0000000000007b1d */ /* 0x000fec0000010000 */
.L_x_20:
[----:B------:R-:W-:-:S13]  /*01a0*/  ISETP.GE.U32.AND P0, PT, R3, R12, PT ;  /* 0x0000000c0300720c */ /* 0x000fda0003f06070 */
[----:B------:R-:W-:-:S05]  /*01b0*/  @!P0 IMAD R13, R11, R10, RZ ;  /* 0x0000000a0b0d8224 */ /* 0x000fca00078e02ff */
[----:B------:R-:W-:-:S05]  /*01c0*/  @!P0 LEA R13, R13, R6, 0x2 ;  /* 0x000000060d0d8211 */ /* 0x000fca00078e10ff */
[C---:B0-----:R-:W-:Y:S02]  /*01d0*/  @!P0 IMAD R14, R10.reuse, 0x4, R13 ;  /* 0x000000040a0e8824 */ /* 0x041fe400078e020d */
[----:B------:R-:W-:Y:S01]  /*01e0*/  @!P0 LDS R13, [R13+-0x4] ;  /* 0xfffffc000d0d8984 */ /* 0x000fe20000000800 */
[----:B------:R-:W-:-:S03]  /*01f0*/  IMAD.SHL.U32 R10, R10, 0x2, RZ ;  /* 0x000000020a0a7824 */ /* 0x000fc600078e00ff */
[----:B------:R-:W0:Y:S02]  /*0200*/  @!P0 LDS R16, [R14+-0x4] ;  /* 0xfffffc000e108984 */ /* 0x000e240000000800 */
[----:B0-----:R-:W-:-:S05]  /*0210*/  @!P0 IADD3 R15, PT, PT, R13, R16, RZ ;  /* 0x000000100d0f8210 */ /* 0x001fca0007ffe0ff */
[----:B------:R1:W-:Y:S01]  /*0220*/  @!P0 STS [R14+-0x4], R15 ;  /* 0xfffffc0f0e008388 */ /* 0x0003e20000000800 */
[----:B------:R-:W-:Y:S01]  /*0230*/  BAR.SYNC.DEFER_BLOCKING 0x0 ;  /* 0x0000000000007b1d */ /* 0x000fe20000010000 */
[----:B------:R-:W-:Y:S02]  /*0240*/  ISETP.GT.U32.AND P0, PT, R12, 0x1, PT ;  /* 0x000000010c00780c */ /* 0x000fe40003f04070 */
[----:B------:R-:W-:-:S11]  /*0250*/  SHF.R.U32.HI R12, RZ, 0x1, R12 ;  /* 0x00000001ff0c7819 */ /* 0x000fd6000001160c */
[----:B-1----:R-:W-:Y:S05]  /*0260*/  @P0 BRA `(.L_x_20) ;  /* 0xfffffffc00cc0947 */ /* 0x002fea000383ffff */
[----:B------:R-:W-:Y:S01]  /*0270*/  LEA R7, R7, R6, 0x3 ;  /* 0x0000000607077211 */ /* 0x000fe200078e18ff */
[----:B------:R-:W0:Y:S01]  /*0280*/  LDC.64 R12, c[0x0][0x390] ;  /* 0x0000e400ff0c7b82 */ /* 0x000e220000000a00 */
[----:B------:R-:W-:Y:S01]  /*0290*/  ISETP.NE.AND P0, PT, R3, RZ, PT ;  /* 0x000000ff0300720c */ /* 0x000fe20003f05270 */
[----:B------:R-:W-:Y:S02]  /*02a0*/  UMOV UR4, 0x1 ;  /* 0x0000000100047882 */ /* 0x000fe40000000000 */
[----:B------:R-:W1:Y:S10]  /*02b0*/  LDS R15, [R7+-0x4] ;  /* 0xfffffc00070f7984 */ /* 0x000e740000000800 */
[----:B------:R2:W-:Y:S01]  /*02c0*/  @!P0 STS [R7+-0x4], RZ ;  /* 0xfffffcff07008388 */ /* 0x0005e20000000800 */
[----:B0-----:R-:W-:-:S05]  /*02d0*/  IMAD.WIDE.U32 R12, R5, 0x4, R12 ;  /* 0x00000004050c7825 */ /* 0x001fca00078e000c */
[----:B-1----:R2:W-:Y:S02]  /*02e0*/  STG.E desc[UR6][R12.64], R15 ;  /* 0x0000000f0c007986 */ /* 0x0025e4000c101906 */
.L_x_21:
[----:B------:R-:W-:Y:S01]  /*02f0*/  ISETP.GE.U32.AND P0, PT, R3, UR4, PT ;  /* 0x0000000403007c0c */ /* 0x000fe2000bf06070 */
[----:B------:R-:W-:Y:S01]  /*0300*/  USHF.L.U32 UR4, UR4, 0x1, URZ ;  /* 0x0000000104047899 */ /* 0x000fe200080006ff */
[----:B------:R-:W-:-:S11]  /*0310*/  SHF.R.U32.HI R10, RZ, 0x1, R10 ;  /* 0x00000001ff0a7819 */ /* 0x000fd6000001160a */
[----:B------:R-:W-:-:S04]  /*0320*/  @!P0 IMAD R5, R11, R10, RZ ;  /* 0x0000000a0b058224 */ /* 0x000fc800078e02ff */
[----:B------:R-:W-:-:S05]  /*0330*/  @!P0 IMAD R5, R5, 0x4, R6 ;  /* 0x0000000405058824 */ /* 0x000fca00078e0206 */
[----:B--2---:R-:W-:Y:S01]  /*0340*/  @!P0 LEA R12, R10, R5, 0x2 ;  /* 0x000000050a0c8211 */ /* 0x004fe200078e10ff */
[----:B------:R-:W-:Y:S04]  /*0350*/  @!P0 LDS R7, [R5+-0x4] ;  /* 0xfffffc0005078984 */ /* 0x000fe80000000800 */
[----:B------:R-:W0:Y:S02]  /*0360*/  @!P0 LDS R14, [R12+-0x4] ;  /* 0xfffffc000c0e8984 */ /* 0x000e240000000800 */
[----:B0-----:R-:W-:Y:S02]  /*0370*/  @!P0 IADD3 R7, PT, PT, R7, R14, RZ ;  /* 0x0000000e07078210 */ /* 0x001fe40007ffe0ff */
[----:B------:R0:W-:Y:S04]  /*0380*/  @!P0 STS [R5+-0x4], R14 ;  /* 0xfffffc0e05008388 */ /* 0x0001e80000000800 */
[----:B------:R0:W-:Y:S01]  /*0390*/  @!P0 STS [R12+-0x4], R7 ;  /* 0xfffffc070c008388 */ /* 0x0001e20000000800 */
[----:B------:R-:W-:Y:S01]  /*03a0*/  BAR.SYNC.DEFER_BLOCKING 0x0 ;  /* 0x0000000000007b1d */ /* 0x000fe20000010000 */
[----:B------:R-:W-:-:S13]  /*03b0*/  ISETP.LE.U32.AND P0, PT, R4, UR4, PT ;  /* 0x0000000404007c0c */ /* 0x000fda000bf03070 */
[----:B0-----:R-:W-:Y:S05]  /*03c0*/  @!P0 BRA `(.L_x_21) ;  /* 0xfffffffc00c88947 */ /* 0x001fea000383ffff */
[----:B------:R-:W0:Y:S01]  /*03d0*/  LDS R7, [R8] ;  /* 0x0000000008077984 */ /* 0x000e220000000800 */
[----:B------:R-:W1:Y:S03]  /*03e0*/  LDC.64 R4, c[0x0][0x388] ;  /* 0x0000e200ff047b82 */ /* 0x000e660000000a00 */
[----:B------:R-:W2:Y:S01]  /*03f0*/  LDS R9, [R9] ;  /* 0x0000000009097984 */ /* 0x000ea20000000800 */
[----:B-1----:R-:W-:-:S04]  /*0400*/  IMAD.WIDE.U32 R2, R2, 0x4, R4 ;  /* 0x0000000402027825 */ /* 0x002fc800078e0004 */
[----:B------:R-:W-:Y:S01]  /*0410*/  IMAD.WIDE.U32 R4, R0, 0x4, R4 ;  /* 0x0000000400047825 */ /* 0x000fe200078e0004 */
[----:B0-----:R-:W-:Y:S04]  /*0420*/  STG.E desc[UR6][R2.64], R7 ;  /* 0x0000000702007986 */ /* 0x001fe8000c101906 */
[----:B--2---:R-:W-:Y:S01]  /*0430*/  STG.E desc[UR6][R4.64], R9 ;  /* 0x0000000904007986 */ /* 0x004fe2000c101906 */
[----:B------:R-:W-:Y:S05]  /*0440*/  EXIT ;  /* 0x000000000000794d */ /* 0x000fea0003800000 */
.L_x_22:
        /* <DEDUP_REMOVED lines=11> */
.L_x_30:


//--------------------- .text._Z3addIiEvPT_S1_S1_ --------------------------
	.section	.text._Z3addIiEvPT_S1_S1_,"ax",@progbits
	.align	128
        .global         _Z3addIiEvPT_S1_S1_
        .type           _Z3addIiEvPT_S1_S1_,@function
        .size           _Z3addIiEvPT_S1_S1_,(.L_x_31 - _Z3addIiEvPT_S1_S1_)
        .other          _Z3addIiEvPT_S1_S1_,@"STO_CUDA_ENTRY STV_DEFAULT"
_Z3addIiEvPT_S1_S1_:
.text._Z3addIiEvPT_S1_S1_:
[----:B------:R-:W-:Y:S01]  /*0000*/  LDC R1, c[0x0][0x37c] ;  /* 0x0000df00ff017b82 */ /* 0x000fe20000000800 */
[----:B------:R-:W0:Y:S07]  /*0010*/  S2R R7, SR_CTAID.X ;  /* 0x0000000000077919 */ /* 0x000e2e0000002500 */
[----:B------:R-:W1:Y:S01]  /*0020*/  LDC.64 R4, c[0x0][0x390] ;  /* 0x0000e400ff047b82 */ /* 0x000e620000000a00 */
[----:B------:R-:W2:Y:S01]  /*0030*/  LDCU UR6, c[0x0][0x360] ;  /* 0x00006c00ff0677ac */ /* 0x000ea20008000800 */
[----:B------:R-:W2:Y:S01]  /*0040*/  S2R R9, SR_TID.X ;  /* 0x0000000000097919 */ /* 0x000ea20000002100 */
[----:B------:R-:W3:Y:S05]  /*0050*/  LDCU.64 UR4, c[0x0][0x358] ;  /* 0x00006b00ff0477ac */ /* 0x000eea0008000a00 */
[----:B------:R-:W4:Y:S01]  /*0060*/  LDC.64 R2, c[0x0][0x380] ;  /* 0x0000e000ff027b82 */ /* 0x000f220000000a00 */
[C---:B0-----:R-:W-:Y:S01]  /*0070*/  IADD3 R0, PT, PT, R7.reuse, 0x2, RZ ;  /* 0x0000000207007810 */ /* 0x041fe20007ffe0ff */
[----:B-1----:R-:W-:-:S06]  /*0080*/  IMAD.WIDE.U32 R4, R7, 0x4, R4 ;  /* 0x0000000407047825 */ /* 0x002fcc00078e0004 */
[----:B------:R-:W0:Y:S01]  /*0090*/  LDC.64 R6, c[0x0][0x388] ;  /* 0x0000e200ff067b82 */ /* 0x000e220000000a00 */
[----:B--2---:R-:W-:Y:S01]  /*00a0*/  IMAD R9, R0, UR6, R9 ;  /* 0x0000000600097c24 */ /* 0x004fe2000f8e0209 */
[----:B---3--:R-:W2:Y:S03]  /*00b0*/  LDG.E R5, desc[UR4][R4.64] ;  /* 0x0000000404057981 */ /* 0x008ea6000c1e1900 */
[----:B----4-:R-:W-:-:S06]  /*00c0*/  IMAD.WIDE R2, R9, 0x4, R2 ;  /* 0x0000000409027825 */ /* 0x010fcc00078e0202 */
[----:B------:R-:W2:Y:S01]  /*00d0*/  LDG.E R2, desc[UR4][R2.64] ;  /* 0x0000000402027981 */ /* 0x000ea2000c1e1900 */
[----:B0-----:R-:W-:Y:S01]  /*00e0*/  IMAD.WIDE R6, R9, 0x4, R6 ;  /* 0x0000000409067825 */ /* 0x001fe200078e0206 */
[----:B--2---:R-:W-:-:S05]  /*00f0*/  IADD3 R9, PT, PT, R2, R5, RZ ;  /* 0x0000000502097210 */ /* 0x004fca0007ffe0ff */
[----:B------:R-:W-:Y:S01]  /*0100*/  STG.E desc[UR4][R6.64], R9 ;  /* 0x0000000906007986 */ /* 0x000fe2000c101904 */
[----:B------:R-:W-:Y:S05]  /*0110*/  EXIT ;  /* 0x000000000000794d */ /* 0x000fea0003800000 */
.L_x_23:
        /* <DEDUP_REMOVED lines=14> */
.L_x_31:


//--------------------- .text._Z4scanIiEvPT_S1_S1_ --------------------------
	.section	.text._Z4scanIiEvPT_S1_S1_,"ax",@progbits
	.align	128
        .global         _Z4scanIiEvPT_S1_S1_
        .type           _Z4scanIiEvPT_S1_S1_,@function
        .size           _Z4scanIiEvPT_S1_S1_,(.L_x_32 - _Z4scanIiEvPT_S1_S1_)
        .other          _Z4scanIiEvPT_S1_S1_,@"STO_CUDA_ENTRY STV_DEFAULT"
_Z4scanIiEvPT_S1_S1_:
.text._Z4scanIiEvPT_S1_S1_:
        /* <DEDUP_REMOVED lines=10> */
[----:B------:R-:W-:Y:S01]  /*00a0*/  IMAD.WIDE.U32 R12, R0, 0x4, R12 ;  /* 0x00000004000c7825 */ /* 0x000fe200078e000c */
[----:B--2---:R0:W2:Y:S05]  /*00b0*/  LDG.E R14, desc[UR6][R10.64] ;  /* 0x000000060a0e7981 */ /* 0x0040aa000c1e1900 */
[----:B------:R-:W3:Y:S01]  /*00c0*/  LDG.E R13, desc[UR6][R12.64] ;  /* 0x000000060c0d7981 */ /* 0x000ee2000c1e1900 */
[----:B------:R-:W-:Y:S01]  /*00d0*/  MOV R6, 0x400 ;  /* 0x0000040000067802 */ /* 0x000fe20000000f00 */
[----:B------:R-:W-:Y:S02]  /*00e0*/  HFMA2 R9, -RZ, RZ, 0, 5.9604644775390625e-08 ;  /* 0x00000001ff097431 */ /* 0x000fe400000001ff */
[----:B------:R-:W-:Y:S01]  /*00f0*/  IMAD.MOV.U32 R16, RZ, RZ, R15 ;  /* 0x000000ffff107224 */ /* 0x000fe200078e000f */
[----:B------:R-:W1:Y:S01]  /*0100*/  S2R R7, SR_CgaCtaId ;  /* 0x0000000000077919 */ /* 0x000e620000008800 */
[----:B0-----:R-:W-:-:S02]  /*0110*/  LEA R10, R3, 0x1, 0x1 ;  /* 0x00000001030a7811 */ /* 0x001fc400078e08ff */
[----:B-1----:R-:W-:-:S04]  /*0120*/  LEA R6, R7, R6, 0x18 ;  /* 0x0000000607067211 */ /* 0x002fc800078ec0ff */
[----:B------:R-:W-:-:S05]  /*0130*/  LEA R7, R3, R6, 0x2 ;  /* 0x0000000603077211 */ /* 0x000fca00078e10ff */
[----:B------:R-:W-:Y:S01]  /*0140*/  IMAD R8, R15, 0x4, R7 ;  /* 0x000000040f087824 */ /* 0x000fe200078e0207 */
[----:B--2---:R0:W-:Y:S04]  /*0150*/  STS [R7], R14 ;  /* 0x0000000e07007388 */ /* 0x0041e80000000800 */
[----:B---3--:R0:W-:Y:S01]  /*0160*/  STS [R8], R13 ;  /* 0x0000000d08007388 */ /* 0x0081e20000000800 */
[----:B------:R-:W-:Y:S06]  /*0170*/  BAR.SYNC.DEFER_BLOCKING 0x0 ;  /* 0x0000000000007b1d */ /* 0x000fec0000010000 */
.L_x_24:
[----:B------:R-:W-:-:S13]  /*0180*/  ISETP.GE.U32.AND P0, PT, R3, R16, PT ;  /* 0x000000100300720c */ /* 0x000fda0003f06070 */
[----:B------:R-:W-:-:S05]  /*0190*/  @!P0 IMAD R11, R10, R9, RZ ;  /* 0x000000090a0b8224 */ /* 0x000fca00078e02ff */
[----:B------:R-:W-:-:S05]  /*01a0*/  @!P0 LEA R12, R11, R6, 0x2 ;  /* 0x000000060b0c8211 */ /* 0x000fca00078e10ff */
[C---:B------:R-:W-:Y:S02]  /*01b0*/  @!P0 IMAD R11, R9.reuse, 0x4, R12 ;  /* 0x00000004090b8824 */ /* 0x040fe400078e020c */
[----:B------:R-:W-:Y:S01]  /*01c0*/  @!P0 LDS R12, [R12+-0x4] ;  /* 0xfffffc000c0c8984 */ /* 0x000fe20000000800 */
[----:B------:R-:W-:-:S03]  /*01d0*/  IMAD.SHL.U32 R9, R9, 0x2, RZ ;  /* 0x0000000209097824 */ /* 0x000fc600078e00ff */
[----:B0-----:R-:W0:Y:S02]  /*01e0*/  @!P0 LDS R13, [R11+-0x4] ;  /* 0xfffffc000b0d8984 */ /* 0x001e240000000800 */
        /* <DEDUP_REMOVED lines=14> */
.L_x_25:
[----:B------:R-:W-:Y:S01]  /*02d0*/  ISETP.GE.U32.AND P0, PT, R3, UR4, PT ;  /* 0x0000000403007c0c */ /* 0x000fe2000bf06070 */
[----:B------:R-:W-:Y:S01]  /*02e0*/  USHF.L.U32 UR4, UR4, 0x1, URZ ;  /* 0x0000000104047899 */ /* 0x000fe200080006ff */
[----:B------:R-:W-:-:S11]  /*02f0*/  SHF.R.U32.HI R9, RZ, 0x1, R9 ;  /* 0x00000001ff097819 */ /* 0x000fd60000011609 */
[----:B------:R-:W-:-:S04]  /*0300*/  @!P0 IMAD R5, R10, R9, RZ ;  /* 0x000000090a058224 */ /* 0x000fc800078e02ff */
[----:B--2---:R-:W-:-:S05]  /*0310*/  @!P0 IMAD R12, R5, 0x4, R6 ;  /* 0x00000004050c8824 */ /* 0x004fca00078e0206 */
[----:B------:R-:W-:Y:S01]  /*0320*/  @!P0 LEA R11, R9, R12, 0x2 ;  /* 0x0000000c090b8211 */ /* 0x000fe200078e10ff */
[----:B------:R-:W-:Y:S04]  /*0330*/  @!P0 LDS R5, [R12+-0x4] ;  /* 0xfffffc000c058984 */ /* 0x000fe80000000800 */
[----:B------:R-:W0:Y:S02]  /*0340*/  @!P0 LDS R13, [R11+-0x4] ;  /* 0xfffffc000b0d8984 */ /* 0x000e240000000800 */
[----:B0-----:R-:W-:Y:S02]  /*0350*/  @!P0 IMAD.IADD R14, R5, 0x1, R13 ;  /* 0x00000001050e8824 */ /* 0x001fe400078e020d */
        /* <DEDUP_REMOVED lines=13> */
.L_x_26:
        /* <DEDUP_REMOVED lines=13> */
.L_x_32:


//--------------------- .nv.shared._Z8mean_stdIiEvPT_S1_PfS2_ii --------------------------
	.section	.nv.shared._Z8mean_stdIiEvPT_S1_PfS2_ii,"aw",@nobits
	.sectionflags	@""
	.align	16
	.zero		1024


//--------------------- .nv.shared.reserved.0     --------------------------
	.section	.nv.shared.reserved.0,"aw",@nobits
	.weak		__nv_reservedSMEM_offset_0_alias
	.size		__nv_reservedSMEM_offset_0_alias, 0, 64
	.other		__nv_reservedSMEM_offset_0_alias,@"STO_CUDA_RESERVED_SHARED STV_DEFAULT"
__nv_reservedSMEM_offset_0_alias:
	.zero		0
	.zero		64


//--------------------- .nv.shared._Z8scan_sqrIiEvPT_S1_S1_ --------------------------
	.section	.nv.shared._Z8scan_sqrIiEvPT_S1_S1_,"aw",@nobits
	.sectionflags	@""
	.align	16
	.zero		1024


//--------------------- .nv.shared._Z3addIiEvPT_S1_S1_ --------------------------
	.section	.nv.shared._Z3addIiEvPT_S1_S1_,"aw",@nobits
	.sectionflags	@""
	.align	16
	.zero		1024


//--------------------- .nv.shared._Z4scanIiEvPT_S1_S1_ --------------------------
	.section	.nv.shared._Z4scanIiEvPT_S1_S1_,"aw",@nobits
	.sectionflags	@""
	.align	16
	.zero		1024


//--------------------- .nv.constant0._Z8mean_stdIiEvPT_S1_PfS2_ii --------------------------
	.section	.nv.constant0._Z8mean_stdIiEvPT_S1_PfS2_ii,"a",@progbits
	.sectionflags	@""
	.align	4
.nv.constant0._Z8mean_stdIiEvPT_S1_PfS2_ii:
	.zero		936


//--------------------- .nv.constant0._Z8scan_sqrIiEvPT_S1_S1_ --------------------------
	.section	.nv.constant0._Z8scan_sqrIiEvPT_S1_S1_,"a",@progbits
	.sectionflags	@""
	.align	4
.nv.constant0._Z8scan_sqrIiEvPT_S1_S1_:
	.zero		920


//--------------------- .nv.constant0._Z3addIiEvPT_S1_S1_ --------------------------
	.section	.nv.constant0._Z3addIiEvPT_S1_S1_,"a",@progbits
	.sectionflags	@""
	.align	4
.nv.constant0._Z3addIiEvPT_S1_S1_:
	.zero		920


//--------------------- .nv.constant0._Z4scanIiEvPT_S1_S1_ --------------------------
	.section	.nv.constant0._Z4scanIiEvPT_S1_S1_,"a",@progbits
	.sectionflags	@""
	.align	4
.nv.constant0._Z4scanIiEvPT_S1_S1_:
	.zero		920


//--------------------- SYMBOLS --------------------------

	.type		.nv.reservedSmem.offset0,@object
	.size		.nv.reservedSmem.offset0,0x4
	.type		.nv.reservedSmem.cap,@object
	.size		.nv.reservedSmem.cap,0x4
